	.target	sm_90a

	.elftype	@"ET_EXEC"


//--------------------- .note.nv.tkinfo           --------------------------
	.section	.note.nv.tkinfo,"",@"SHT_NOTE"
	.sectionflags	@"SHF_NOTE_NV_TKINFO"
	.tkinfo
        /*0018*/ 	.word	0x00000002
        /*0030*/ 	.string	""
        /*0030*/ 	.string	"ptxas"
        /*0030*/ 	.string	"Cuda compilation tools, release 13.0, V13.0.88"
        /*0030*/ 	.string	"Build cuda_13.0.r13.0/compiler.36424714_0"
        /*0030*/ 	.string	"-arch sm_90a -m 64 "



//--------------------- .note.nv.cuinfo           --------------------------
	.section	.note.nv.cuinfo,"",@"SHT_NOTE"
	.sectionflags	@"SHF_NOTE_NV_CUINFO"
        /*0018*/ 	.short	0x0002
        /*001a*/ 	.short	0x005a
        /*001c*/ 	.short	0x0082
	.zero		2


//--------------------- .nv.info                  --------------------------
	.section	.nv.info,"",@"SHT_CUDA_INFO"
	.align	4


	//----- nvinfo : EIATTR_REGCOUNT
	.align		4
        /*0000*/ 	.byte	0x04, 0x2f
        /*0002*/ 	.short	(.L_15 - .L_14)
	.align		4
.L_14:
        /*0004*/ 	.word	index@(_ZN7cutlass13device_kernelINS_4fmha6kernel13FmhaKernelTmaINS1_10collective15FmhaMainloopTmaINS_10bfloat16_tEfN4cute5tupleIJNS7_1CILi64EEENS9_ILi128EEENS9_ILi16EEEEEENS4_12CausalFusionEJEEENS4_15FmhaFwdEpilogueIS6_fNS8_IJSA_SC_SB_EEEEEJEEEEEvNT_6ParamsE)
        /*0008*/ 	.word	0x0000007f


	//----- nvinfo : EIATTR_FRAME_SIZE
	.align		4
.L_15:
        /*000c*/ 	.byte	0x04, 0x11
        /*000e*/ 	.short	(.L_17 - .L_16)
	.align		4
.L_16:
        /*0010*/ 	.word	index@($__internal_0_$__cuda_sm20_rcp_rn_f32_slowpath)
        /*0014*/ 	.word	0x00000000


	//----- nvinfo : EIATTR_FRAME_SIZE
	.align		4
.L_17:
        /*0018*/ 	.byte	0x04, 0x11
        /*001a*/ 	.short	(.L_19 - .L_18)
	.align		4
.L_18:
        /*001c*/ 	.word	index@(_ZN7cutlass13device_kernelINS_4fmha6kernel13FmhaKernelTmaINS1_10collective15FmhaMainloopTmaINS_10bfloat16_tEfN4cute5tupleIJNS7_1CILi64EEENS9_ILi128EEENS9_ILi16EEEEEENS4_12CausalFusionEJEEENS4_15FmhaFwdEpilogueIS6_fNS8_IJSA_SC_SB_EEEEEJEEEEEvNT_6ParamsE)
        /*0020*/ 	.word	0x00000000


	//----- nvinfo : EIATTR_MIN_STACK_SIZE
	.align		4
.L_19:
        /*0024*/ 	.byte	0x04, 0x12
        /*0026*/ 	.short	(.L_21 - .L_20)
	.align		4
.L_20:
        /*0028*/ 	.word	index@(_ZN7cutlass13device_kernelINS_4fmha6kernel13FmhaKernelTmaINS1_10collective15FmhaMainloopTmaINS_10bfloat16_tEfN4cute5tupleIJNS7_1CILi64EEENS9_ILi128EEENS9_ILi16EEEEEENS4_12CausalFusionEJEEENS4_15FmhaFwdEpilogueIS6_fNS8_IJSA_SC_SB_EEEEEJEEEEEvNT_6ParamsE)
        /*002c*/ 	.word	0x00000000
.L_21:


//--------------------- .nv.compat                --------------------------
	.section	.nv.compat,"",@"SHT_CUDA_COMPAT_INFO"
	.align	4
        /*0000*/ 	.byte	0x02, 0x09, 0x01, 0x00, 0x02, 0x02, 0x04, 0x00, 0x02, 0x05, 0x05, 0x00, 0x03, 0x07, 0x01, 0x01
        /*0010*/ 	.byte	0x02, 0x03, 0x01, 0x00, 0x02, 0x06, 0x01, 0x00, 0x04, 0x0b, 0x08, 0x00, 0x00, 0x00, 0x00, 0x00
        /*0020*/ 	.byte	0x00, 0x00, 0x00, 0x00


//--------------------- .nv.info._ZN7cutlass13device_kernelINS_4fmha6kernel13FmhaKernelTmaINS1_10collective15FmhaMainloopTmaINS_10bfloat16_tEfN4cute5tupleIJNS7_1CILi64EEENS9_ILi128EEENS9_ILi16EEEEEENS4_12CausalFusionEJEEENS4_15FmhaFwdEpilogueIS6_fNS8_IJSA_SC_SB_EEEEEJEEEEEvNT_6ParamsE --------------------------
	.section	.nv.info._ZN7cutlass13device_kernelINS_4fmha6kernel13FmhaKernelTmaINS1_10collective15FmhaMainloopTmaINS_10bfloat16_tEfN4cute5tupleIJNS7_1CILi64EEENS9_ILi128EEENS9_ILi16EEEEEENS4_12CausalFusionEJEEENS4_15FmhaFwdEpilogueIS6_fNS8_IJSA_SC_SB_EEEEEJEEEEEvNT_6ParamsE,"",@"SHT_CUDA_INFO"
	.sectionflags	@""
	.align	4


	//----- nvinfo : EIATTR_CUDA_API_VERSION
	.align		4
        /*0000*/ 	.byte	0x04, 0x37
        /*0002*/ 	.short	(.L_23 - .L_22)
.L_22:
        /*0004*/ 	.word	0x00000082


	//----- nvinfo : EIATTR_KPARAM_INFO
	.align		4
.L_23:
        /*0008*/ 	.byte	0x04, 0x17
        /*000a*/ 	.short	(.L_25 - .L_24)
.L_24:
        /*000c*/ 	.word	0x00000000
        /*0010*/ 	.short	0x0000
        /*0012*/ 	.short	0x0070
        /*0014*/ 	.byte	0x00, 0xf0, 0x01, 0x20


	//----- nvinfo : EIATTR_SPARSE_MMA_MASK
	.align		4
.L_25:
        /*0018*/ 	.byte	0x03, 0x50
        /*001a*/ 	.short	0x0000


	//----- nvinfo : EIATTR_MAXREG_COUNT
	.align		4
        /*001c*/ 	.byte	0x03, 0x1b
        /*001e*/ 	.short	0x00ff


	//----- nvinfo : EIATTR_NUM_BARRIERS
	.align		4
        /*0020*/ 	.byte	0x02, 0x4c
        /*0022*/ 	.byte	0x02
	.zero		1


	//----- nvinfo : EIATTR_EXTERNS
	.align		4
        /*0024*/ 	.byte	0x04, 0x0f
        /*0026*/ 	.short	(.L_27 - .L_26)


	//   ....[0]....
	.align		4
.L_26:
        /*0028*/ 	.word	index@(__assertfail)


	//----- nvinfo : EIATTR_MERCURY_ISA_VERSION
	.align		4
.L_27:
        /*002c*/ 	.byte	0x03, 0x5f
        /*002e*/ 	.short	0x0101


	//----- nvinfo : EIATTR_COOP_GROUP_MASK_REGIDS
	.align		4
        /*0030*/ 	.byte	0x04, 0x29
        /*0032*/ 	.short	(.L_29 - .L_28)


	//   ....[0]....
.L_28:
        /*0034*/ 	.word	0xffffffff


	//   ....[1]....
        /*0038*/ 	.word	0xffffffff


	//   ....[2]....
        /*003c*/ 	.word	0xffffffff


	//   ....[3]....
        /*0040*/ 	.word	0xffffffff


	//   ....[4]....
        /*0044*/ 	.word	0xffffffff


	//   ....[5]....
        /*0048*/ 	.word	0xffffffff


	//   ....[6]....
        /*004c*/ 	.word	0xffffffff


	//   ....[7]....
        /*0050*/ 	.word	0xffffffff


	//   ....[8]....
        /*0054*/ 	.word	0xffffffff


	//   ....[9]....
        /*0058*/ 	.word	0xffffffff


	//   ....[10]....
        /*005c*/ 	.word	0xffffffff


	//   ....[11]....
        /*0060*/ 	.word	0xffffffff


	//   ....[12]....
        /*0064*/ 	.word	0xffffffff


	//   ....[13]....
        /*0068*/ 	.word	0xffffffff


	//   ....[14]....
        /*006c*/ 	.word	0xffffffff


	//   ....[15]....
        /*0070*/ 	.word	0xffffffff


	//   ....[16]....
        /*0074*/ 	.word	0xffffffff


	//   ....[17]....
        /*0078*/ 	.word	0xffffffff


	//   ....[18]....
        /*007c*/ 	.word	0xffffffff


	//   ....[19]....
        /*0080*/ 	.word	0xffffffff


	//   ....[20]....
        /*0084*/ 	.word	0xffffffff


	//----- nvinfo : EIATTR_COOP_GROUP_INSTR_OFFSETS
	.align		4
.L_29:
        /*0088*/ 	.byte	0x04, 0x28
        /*008a*/ 	.short	(.L_31 - .L_30)


	//   ....[0]....
.L_30:
        /*008c*/ 	.word	0x00000050


	//   ....[1]....
        /*0090*/ 	.word	0x00000140


	//   ....[2]....
        /*0094*/ 	.word	0x00000270


	//   ....[3]....
        /*0098*/ 	.word	0x00000410


	//   ....[4]....
        /*009c*/ 	.word	0x00000560


	//   ....[5]....
        /*00a0*/ 	.word	0x00001ee0


	//   ....[6]....
        /*00a4*/ 	.word	0x00001fc0


	//   ....[7]....
        /*00a8*/ 	.word	0x00002840


	//   ....[8]....
        /*00ac*/ 	.word	0x00002980


	//   ....[9]....
        /*00b0*/ 	.word	0x00004810


	//   ....[10]....
        /*00b4*/ 	.word	0x00004820


	//   ....[11]....
        /*00b8*/ 	.word	0x00004850


	//   ....[12]....
        /*00bc*/ 	.word	0x00004860


	//   ....[13]....
        /*00c0*/ 	.word	0x00007d90


	//   ....[14]....
        /*00c4*/ 	.word	0x00007da0


	//   ....[15]....
        /*00c8*/ 	.word	0x00007dd0


	//   ....[16]....
        /*00cc*/ 	.word	0x00007de0


	//   ....[17]....
        /*00d0*/ 	.word	0x0000a220


	//   ....[18]....
        /*00d4*/ 	.word	0x0000a260


	//   ....[19]....
        /*00d8*/ 	.word	0x0000a2b0


	//   ....[20]....
        /*00dc*/ 	.word	0x0000a2c0


	//----- nvinfo : EIATTR_SYSCALL_OFFSETS
	.align		4
.L_31:
        /*00e0*/ 	.byte	0x04, 0x46
        /*00e2*/ 	.short	(.L_33 - .L_32)


	//   ....[0]....
.L_32:
        /*00e4*/ 	.word	0x0000aa90


	//   ....[1]....
        /*00e8*/ 	.word	0x0000abb0


	//----- nvinfo : EIATTR_MBARRIER_INSTR_OFFSETS
	.align		4
.L_33:
        /*00ec*/ 	.byte	0x04, 0x39
        /*00ee*/ 	.short	(.L_35 - .L_34)


	//   ....[0]....
.L_34:
        /*00f0*/ 	.word	0x00000240
        /*00f4*/ 	.word	0x000000ff
        /*00f8*/ 	.word	0x00004840
        /*00fc*/ 	.short	0x0100
        /*00fe*/ 	.byte	0x08
	.zero		1


	//   ....[1]....
        /*0100*/ 	.word	0x00000250
        /*0104*/ 	.word	0x000000ff
        /*0108*/ 	.word	0x00004848
        /*010c*/ 	.short	0x0100
        /*010e*/ 	.byte	0x08
	.zero		1


	//   ....[2]....
        /*0110*/ 	.word	0x00000380
        /*0114*/ 	.word	0x000000ff
        /*0118*/ 	.word	0x00004800
        /*011c*/ 	.short	0x0100
        /*011e*/ 	.byte	0x08
	.zero		1


	//   ....[3]....
        /*0120*/ 	.word	0x00000390
        /*0124*/ 	.word	0x000000ff
        /*0128*/ 	.word	0x00004820
        /*012c*/ 	.short	0x0100
        /*012e*/ 	.byte	0x08
	.zero		1


	//   ....[4]....
        /*0130*/ 	.word	0x000003a0
        /*0134*/ 	.word	0x000000ff
        /*0138*/ 	.word	0x00004808
        /*013c*/ 	.short	0x0100
        /*013e*/ 	.byte	0x08
	.zero		1


	//   ....[5]....
        /*0140*/ 	.word	0x000003b0
        /*0144*/ 	.word	0x000000ff
        /*0148*/ 	.word	0x00004828
        /*014c*/ 	.short	0x0100
        /*014e*/ 	.byte	0x08
	.zero		1


	//   ....[6]....
        /*0150*/ 	.word	0x000003c0
        /*0154*/ 	.word	0x000000ff
        /*0158*/ 	.word	0x00004810
        /*015c*/ 	.short	0x0100
        /*015e*/ 	.byte	0x08
	.zero		1


	//   ....[7]....
        /*0160*/ 	.word	0x000003d0
        /*0164*/ 	.word	0x000000ff
        /*0168*/ 	.word	0x00004830
        /*016c*/ 	.short	0x0100
        /*016e*/ 	.byte	0x08
	.zero		1


	//   ....[8]....
        /*0170*/ 	.word	0x000003e0
        /*0174*/ 	.word	0x000000ff
        /*0178*/ 	.word	0x00004818
        /*017c*/ 	.short	0x0100
        /*017e*/ 	.byte	0x08
	.zero		1


	//   ....[9]....
        /*0180*/ 	.word	0x000003f0
        /*0184*/ 	.word	0x000000ff
        /*0188*/ 	.word	0x00004838
        /*018c*/ 	.short	0x0100
        /*018e*/ 	.byte	0x08
	.zero		1


	//   ....[10]....
        /*0190*/ 	.word	0x00000520
        /*0194*/ 	.word	0x000000ff
        /*0198*/ 	.word	0x00004850
        /*019c*/ 	.short	0x0100
        /*019e*/ 	.byte	0x08
	.zero		1


	//   ....[11]....
        /*01a0*/ 	.word	0x00000530
        /*01a4*/ 	.word	0x000000ff
        /*01a8*/ 	.word	0x00004858
        /*01ac*/ 	.short	0x0100
        /*01ae*/ 	.byte	0x08
	.zero		1


	//   ....[12]....
        /*01b0*/ 	.word	0x00000740
        /*01b4*/ 	.word	0x00000005
        /*01b8*/ 	.word	0x00004848
        /*01bc*/ 	.short	0x010a
        /*01be*/ 	.byte	0x3f
	.zero		1


	//   ....[13]....
        /*01c0*/ 	.word	0x000009d0
        /*01c4*/ 	.word	0x00000004
        /*01c8*/ 	.word	0x00004820
        /*01cc*/ 	.short	0x010a
        /*01ce*/ 	.byte	0x3f
	.zero		1


	//   ....[14]....
        /*01d0*/ 	.word	0x00000ba0
        /*01d4*/ 	.word	0x00000003
        /*01d8*/ 	.word	0x00004820
        /*01dc*/ 	.short	0x010a
        /*01de*/ 	.byte	0x3f
	.zero		1


	//   ....[15]....
        /*01e0*/ 	.word	0x00000dd0
        /*01e4*/ 	.word	0x00000003
        /*01e8*/ 	.word	0x00004820
        /*01ec*/ 	.short	0x010a
        /*01ee*/ 	.byte	0x3f
	.zero		1


	//   ....[16]....
        /*01f0*/ 	.word	0x00001000
        /*01f4*/ 	.word	0x0000000e
        /*01f8*/ 	.word	0x00004820
        /*01fc*/ 	.short	0x010a
        /*01fe*/ 	.byte	0x3f
	.zero		1


	//   ....[17]....
        /*0200*/ 	.word	0x00001280
        /*0204*/ 	.word	0x00000002
        /*0208*/ 	.word	0x00004840
        /*020c*/ 	.short	0x010a
        /*020e*/ 	.byte	0x3f
	.zero		1


	//   ....[18]....
        /*0210*/ 	.word	0x00001360
        /*0214*/ 	.word	0x00000002
        /*0218*/ 	.word	0x00004800
        /*021c*/ 	.short	0x010a
        /*021e*/ 	.byte	0x3f
	.zero		1


	//   ....[19]....
        /*0220*/ 	.word	0x00003c90
        /*0224*/ 	.word	0x00000002
        /*0228*/ 	.word	0x00004808
        /*022c*/ 	.short	0x010a
        /*022e*/ 	.byte	0x3f
	.zero		1


	//   ....[20]....
        /*0230*/ 	.word	0x00003fa0
        /*0234*/ 	.word	0x00000014
        /*0238*/ 	.word	0x00000000
        /*023c*/ 	.short	0x0101
        /*023e*/ 	.byte	0x3f
	.zero		1


	//   ....[21]....
        /*0240*/ 	.word	0x00004090
        /*0244*/ 	.word	0x00000013
        /*0248*/ 	.word	0x00004800
        /*024c*/ 	.short	0x010a
        /*024e*/ 	.byte	0x3f
	.zero		1


	//   ....[22]....
        /*0250*/ 	.word	0x000041b0
        /*0254*/ 	.word	0x00000010
        /*0258*/ 	.word	0x00004820
        /*025c*/ 	.short	0x010a
        /*025e*/ 	.byte	0x3f
	.zero		1


	//   ....[23]....
        /*0260*/ 	.word	0x00004920
        /*0264*/ 	.word	0x00000061
        /*0268*/ 	.word	0x00000000
        /*026c*/ 	.short	0x0101
        /*026e*/ 	.byte	0x3f
	.zero		1


	//   ....[24]....
        /*0270*/ 	.word	0x00004a70
        /*0274*/ 	.word	0x00000066
        /*0278*/ 	.word	0x00004800
        /*027c*/ 	.short	0x010a
        /*027e*/ 	.byte	0x3f
	.zero		1


	//   ....[25]....
        /*0280*/ 	.word	0x00006890
        /*0284*/ 	.word	0x00000017
        /*0288*/ 	.word	0x00000000
        /*028c*/ 	.short	0x0101
        /*028e*/ 	.byte	0x3f
	.zero		1


	//   ....[26]....
        /*0290*/ 	.word	0x00006910
        /*0294*/ 	.word	0x00000015
        /*0298*/ 	.word	0x00004820
        /*029c*/ 	.short	0x010a
        /*029e*/ 	.byte	0x3f
	.zero		1


	//   ....[27]....
        /*02a0*/ 	.word	0x00006c00
        /*02a4*/ 	.word	0x00000013
        /*02a8*/ 	.word	0x00004800
        /*02ac*/ 	.short	0x010a
        /*02ae*/ 	.byte	0x3f
	.zero		1


	//   ....[28]....
        /*02b0*/ 	.word	0x00006d40
        /*02b4*/ 	.word	0x00000010
        /*02b8*/ 	.word	0x00004820
        /*02bc*/ 	.short	0x010a
        /*02be*/ 	.byte	0x3f
	.zero		1


	//   ....[29]....
        /*02c0*/ 	.word	0x00007f00
        /*02c4*/ 	.word	0x00000016
        /*02c8*/ 	.word	0x00000000
        /*02cc*/ 	.short	0x0101
        /*02ce*/ 	.byte	0x3f
	.zero		1


	//   ....[30]....
        /*02d0*/ 	.word	0x00008040
        /*02d4*/ 	.word	0x00000016
        /*02d8*/ 	.word	0x00004800
        /*02dc*/ 	.short	0x010a
        /*02de*/ 	.byte	0x3f
	.zero		1


	//   ....[31]....
        /*02e0*/ 	.word	0x00009e80
        /*02e4*/ 	.word	0x00000006
        /*02e8*/ 	.word	0x00000000
        /*02ec*/ 	.short	0x0101
        /*02ee*/ 	.byte	0x3f
	.zero		1


	//   ....[32]....
        /*02f0*/ 	.word	0x00009f00
        /*02f4*/ 	.word	0x00000006
        /*02f8*/ 	.word	0x00004820
        /*02fc*/ 	.short	0x010a
        /*02fe*/ 	.byte	0x3f
	.zero		1


	//----- nvinfo : EIATTR_NUM_MBARRIERS
	.align		4
.L_35:
        /*0300*/ 	.byte	0x03, 0x38
        /*0302*/ 	.short	0x000c


	//----- nvinfo : EIATTR_EXIT_INSTR_OFFSETS
	.align		4
        /*0304*/ 	.byte	0x04, 0x1c
        /*0306*/ 	.short	(.L_37 - .L_36)


	//   ....[0]....
.L_36:
        /*0308*/ 	.word	0x0000af50


	//----- nvinfo : EIATTR_MAX_THREADS
	.align		4
.L_37:
        /*030c*/ 	.byte	0x04, 0x05
        /*030e*/ 	.short	(.L_39 - .L_38)
.L_38:
        /*0310*/ 	.word	0x00000080
        /*0314*/ 	.word	0x00000001
        /*0318*/ 	.word	0x00000001


	//----- nvinfo : EIATTR_CRS_STACK_SIZE
	.align		4
.L_39:
        /*031c*/ 	.byte	0x04, 0x1e
        /*031e*/ 	.short	(.L_41 - .L_40)
.L_40:
        /*0320*/ 	.word	0x00000000


	//----- nvinfo : EIATTR_CBANK_PARAM_SIZE
	.align		4
.L_41:
        /*0324*/ 	.byte	0x03, 0x19
        /*0326*/ 	.short	0x0870


	//----- nvinfo : EIATTR_PARAM_CBANK
	.align		4
        /*0328*/ 	.byte	0x04, 0x0a
        /*032a*/ 	.short	(.L_43 - .L_42)
	.align		4
.L_42:
        /*032c*/ 	.word	index@(.nv.constant0._ZN7cutlass13device_kernelINS_4fmha6kernel13FmhaKernelTmaINS1_10collective15FmhaMainloopTmaINS_10bfloat16_tEfN4cute5tupleIJNS7_1CILi64EEENS9_ILi128EEENS9_ILi16EEEEEENS4_12CausalFusionEJEEENS4_15FmhaFwdEpilogueIS6_fNS8_IJSA_SC_SB_EEEEEJEEEEEvNT_6ParamsE)
        /*0330*/ 	.short	0x0210
        /*0332*/ 	.short	0x0870


	//----- nvinfo : EIATTR_SW_WAR
	.align		4
.L_43:
        /*0334*/ 	.byte	0x04, 0x36
        /*0336*/ 	.short	(.L_45 - .L_44)
.L_44:
        /*0338*/ 	.word	0x00000008
.L_45:


//--------------------- .nv.callgraph             --------------------------
	.section	.nv.callgraph,"",@"SHT_CUDA_CALLGRAPH"
	.align	4
	.sectionentsize	8
	.align		4
        /*0000*/ 	.word	0x00000000
	.align		4
        /*0004*/ 	.word	0xffffffff
	.align		4
        /*0008*/ 	.word	index@(_ZN7cutlass13device_kernelINS_4fmha6kernel13FmhaKernelTmaINS1_10collective15FmhaMainloopTmaINS_10bfloat16_tEfN4cute5tupleIJNS7_1CILi64EEENS9_ILi128EEENS9_ILi16EEEEEENS4_12CausalFusionEJEEENS4_15FmhaFwdEpilogueIS6_fNS8_IJSA_SC_SB_EEEEEJEEEEEvNT_6ParamsE)
	.align		4
        /*000c*/ 	.word	index@(__assertfail)
	.align		4
        /*0010*/ 	.word	0x00000000
	.align		4
        /*0014*/ 	.word	0xfffffffe
	.align		4
        /*0018*/ 	.word	0x00000000
	.align		4
        /*001c*/ 	.word	0xfffffffd
	.align		4
        /*0020*/ 	.word	0x00000000
	.align		4
        /*0024*/ 	.word	0xfffffffc


//--------------------- .nv.constant4             --------------------------
	.section	.nv.constant4,"a",@progbits
	.align	8
	.align		8
.nv.constant4:
        /*0000*/ 	.dword	__assertfail
	.align		8
        /*0008*/ 	.dword	__unnamed_1
	.align		8
        /*0010*/ 	.dword	_ZN39_INTERNAL_c0b67ee5_4_k_cu_366ddfe6_29154cuda3std3__45__cpo5beginE
	.align		8
        /*0018*/ 	.dword	_ZN39_INTERNAL_c0b67ee5_4_k_cu_366ddfe6_29154cuda3std3__45__cpo3endE
	.align		8
        /*0020*/ 	.dword	_ZN39_INTERNAL_c0b67ee5_4_k_cu_366ddfe6_29154cuda3std3__45__cpo6cbeginE
	.align		8
        /*0028*/ 	.dword	_ZN39_INTERNAL_c0b67ee5_4_k_cu_366ddfe6_29154cuda3std3__45__cpo4cendE
	.align		8
        /*0030*/ 	.dword	_ZN39_INTERNAL_c0b67ee5_4_k_cu_366ddfe6_29154cuda3std3__441_GLOBAL__N__c0b67ee5_4_k_cu_366ddfe6_29156ignoreE
	.align		8
        /*0038*/ 	.dword	_ZN39_INTERNAL_c0b67ee5_4_k_cu_366ddfe6_29154cuda3std3__419piecewise_constructE
	.align		8
        /*0040*/ 	.dword	_ZN39_INTERNAL_c0b67ee5_4_k_cu_366ddfe6_29154cuda3std3__48in_placeE
	.align		8
        /*0048*/ 	.dword	_ZN39_INTERNAL_c0b67ee5_4_k_cu_366ddfe6_29154cuda3std6ranges3__45__cpo4swapE
	.align		8
        /*0050*/ 	.dword	_ZN39_INTERNAL_c0b67ee5_4_k_cu_366ddfe6_29154cuda3std6ranges3__45__cpo9iter_moveE
	.align		8
        /*0058*/ 	.dword	_ZN39_INTERNAL_c0b67ee5_4_k_cu_366ddfe6_29154cute7productE
	.align		8
        /*0060*/ 	.dword	_ZN39_INTERNAL_c0b67ee5_4_k_cu_366ddfe6_29154cute1_E
	.align		8
        /*0068*/ 	.dword	$str$23
	.align		8
        /*0070*/ 	.dword	$str$24


//--------------------- .text._ZN7cutlass13device_kernelINS_4fmha6kernel13FmhaKernelTmaINS1_10collective15FmhaMainloopTmaINS_10bfloat16_tEfN4cute5tupleIJNS7_1CILi64EEENS9_ILi128EEENS9_ILi16EEEEEENS4_12CausalFusionEJEEENS4_15FmhaFwdEpilogueIS6_fNS8_IJSA_SC_SB_EEEEEJEEEEEvNT_6ParamsE --------------------------
	.section	.text._ZN7cutlass13device_kernelINS_4fmha6kernel13FmhaKernelTmaINS1_10collective15FmhaMainloopTmaINS_10bfloat16_tEfN4cute5tupleIJNS7_1CILi64EEENS9_ILi128EEENS9_ILi16EEEEEENS4_12CausalFusionEJEEENS4_15FmhaFwdEpilogueIS6_fNS8_IJSA_SC_SB_EEEEEJEEEEEvNT_6ParamsE,"ax",@progbits
	.align	128
.text._ZN7cutlass13device_kernelINS_4fmha6kernel13FmhaKernelTmaINS1_10collective15FmhaMainloopTmaINS_10bfloat16_tEfN4cute5tupleIJNS7_1CILi64EEENS9_ILi128EEENS9_ILi16EEEEEENS4_12CausalFusionEJEEENS4_15FmhaFwdEpilogueIS6_fNS8_IJSA_SC_SB_EEEEEJEEEEEvNT_6ParamsE:
        .type           _ZN7cutlass13device_kernelINS_4fmha6kernel13FmhaKernelTmaINS1_10collective15FmhaMainloopTmaINS_10bfloat16_tEfN4cute5tupleIJNS7_1CILi64EEENS9_ILi128EEENS9_ILi16EEEEEENS4_12CausalFusionEJEEENS4_15FmhaFwdEpilogueIS6_fNS8_IJSA_SC_SB_EEEEEJEEEEEvNT_6ParamsE,@function
        .size           _ZN7cutlass13device_kernelINS_4fmha6kernel13FmhaKernelTmaINS1_10collective15FmhaMainloopTmaINS_10bfloat16_tEfN4cute5tupleIJNS7_1CILi64EEENS9_ILi128EEENS9_ILi16EEEEEENS4_12CausalFusionEJEEENS4_15FmhaFwdEpilogueIS6_fNS8_IJSA_SC_SB_EEEEEJEEEEEvNT_6ParamsE,(.L_x_76 - _ZN7cutlass13device_kernelINS_4fmha6kernel13FmhaKernelTmaINS1_10collective15FmhaMainloopTmaINS_10bfloat16_tEfN4cute5tupleIJNS7_1CILi64EEENS9_ILi128EEENS9_ILi16EEEEEENS4_12CausalFusionEJEEENS4_15FmhaFwdEpilogueIS6_fNS8_IJSA_SC_SB_EEEEEJEEEEEvNT_6ParamsE)
        .other          _ZN7cutlass13device_kernelINS_4fmha6kernel13FmhaKernelTmaINS1_10collective15FmhaMainloopTmaINS_10bfloat16_tEfN4cute5tupleIJNS7_1CILi64EEENS9_ILi128EEENS9_ILi16EEEEEENS4_12CausalFusionEJEEENS4_15FmhaFwdEpilogueIS6_fNS8_IJSA_SC_SB_EEEEEJEEEEEvNT_6ParamsE,@"STO_CUDA_ENTRY STV_DEFAULT"
_ZN7cutlass13device_kernelINS_4fmha6kernel13FmhaKernelTmaINS1_10collective15FmhaMainloopTmaINS_10bfloat16_tEfN4cute5tupleIJNS7_1CILi64EEENS9_ILi128EEENS9_ILi16EEEEEENS4_12CausalFusionEJEEENS4_15FmhaFwdEpilogueIS6_fNS8_IJSA_SC_SB_EEEEEJEEEEEvNT_6ParamsE:
[----:B------:R-:W1:Y:S01]  /*0000*/  LDC R1, c[0x0][0x28] ;  /* 0x00000a00ff017b82 */ /* 0x000e620000000800 */
[----:B------:R-:W2:Y:S01]  /*0010*/  S2R R3, SR_TID.X ;  /* 0x0000000000037919 */ /* 0x000ea20000002100 */
[----:B------:R-:W-:Y:S01]  /*0020*/  ELECT P0, URZ, PT ;  /* 0x00000000003f782f */ /* 0x000fe20003800000 */
[----:B------:R-:W-:Y:S01]  /*0030*/  BSSY B0, `(.L_x_0) ;  /* 0x0000010000007945 */ /* 0x000fe20003800000 */
[----:B--2---:R-:W-:-:S05]  /*0040*/  SHF.R.U32.HI R9, RZ, 0x5, R3 ;  /* 0x00000005ff097819 */ /* 0x004fca0000011603 */
[----:B------:R-:W2:Y:S02]  /*0050*/  SHFL.IDX PT, R0, R9, RZ, 0x1f ;  /* 0x00001fff09007589 */ /* 0x000ea400000e0000 */
[----:B--2---:R-:W-:-:S13]  /*0060*/  ISETP.NE.OR P0, PT, R0, RZ, !P0 ;  /* 0x000000ff0000720c */ /* 0x004fda0004705670 */
[----:B-1----:R-:W-:Y:S05]  /*0070*/  @P0 BRA `(.L_x_1) ;  /* 0x00000000002c0947 */ /* 0x002fea0003800000 */
[----:B------:R-:W-:Y:S02]  /*0080*/  ULDC.64 UR4, c[0x0][0x198] ;  /* 0x0000660000047ab9 */ /* 0x000fe40000000a00 */
[----:B------:R-:W-:Y:S02]  /*0090*/  UIADD3 UR6, UP0, UR4, 0xf0, URZ ;  /* 0x000000f004067890 */ /* 0x000fe4000ff1e03f */
[----:B------:R-:W-:Y:S02]  /*00a0*/  UIADD3 UR8, UP1, UR4, 0x1f0, URZ ;  /* 0x000001f004087890 */ /* 0x000fe4000ff3e03f */
[----:B------:R-:W-:Y:S02]  /*00b0*/  UIADD3 UR4, UP2, UR4, 0x2f0, URZ ;  /* 0x000002f004047890 */ /* 0x000fe4000ff5e03f */
[----:B------:R-:W-:Y:S02]  /*00c0*/  UIADD3.X UR7, URZ, UR5, URZ, UP0, !UPT ;  /* 0x000000053f077290 */ /* 0x000fe400087fe43f */
[----:B------:R-:W-:-:S02]  /*00d0*/  UIADD3.X UR9, URZ, UR5, URZ, UP1, !UPT ;  /* 0x000000053f097290 */ /* 0x000fc40008ffe43f */
[----:B------:R-:W-:-:S05]  /*00e0*/  UIADD3.X UR5, URZ, UR5, URZ, UP2, !UPT ;  /* 0x000000053f057290 */ /* 0x000fca00097fe43f */
[----:B------:R1:W-:Y:S02]  /*00f0*/  UTMACCTL.PF [UR6] ;  /* 0x00000000060079b9 */ /* 0x0003e40008040000 */
[----:B------:R1:W-:Y:S02]  /*0100*/  UTMACCTL.PF [UR8] ;  /* 0x00000000080079b9 */ /* 0x0003e40008040000 */
[----:B------:R1:W-:Y:S02]  /*0110*/  UTMACCTL.PF [UR4] ;  /* 0x00000000040079b9 */ /* 0x0003e40008040000 */
[----:B-1----:R-:W-:Y:S01]  /*0120*/  NOP ;  /* 0x0000000000007918 */ /* 0x002fe20000000000 */
.L_x_1:
[----:B------:R-:W-:Y:S05]  /*0130*/  BSYNC B0 ;  /* 0x0000000000007941 */ /* 0x000fea0003800000 */
.L_x_0:
[----:B------:R-:W1:Y:S02]  /*0140*/  SHFL.IDX PT, R0, R9, RZ, 0x1f ;  /* 0x00001fff09007589 */ /* 0x000e6400000e0000 */
[----:B-1----:R-:W-:-:S13]  /*0150*/  ISETP.NE.AND P0, PT, R0, RZ, PT ;  /* 0x000000ff0000720c */ /* 0x002fda0003f05270 */
[----:B------:R-:W-:Y:S05]  /*0160*/  @P0 BRA `(.L_x_2) ;  /* 0x0000000000400947 */ /* 0x000fea0003800000 */
[----:B------:R-:W1:Y:S01]  /*0170*/  S2UR UR8, SR_CgaCtaId ;  /* 0x00000000000879c3 */ /* 0x000e620000008800 */
[----:B------:R-:W-:Y:S01]  /*0180*/  UMOV UR4, 0x400 ;  /* 0x0000040000047882 */ /* 0x000fe20000000000 */
[----:B------:R-:W-:Y:S01]  /*0190*/  UMOV UR5, 0x1 ;  /* 0x0000000100057882 */ /* 0x000fe20000000000 */
[----:B------:R-:W-:Y:S01]  /*01a0*/  UMOV UR6, 0x80 ;  /* 0x0000008000067882 */ /* 0x000fe20000000000 */
[----:B------:R-:W-:Y:S01]  /*01b0*/  ELECT P0, URZ, PT ;  /* 0x00000000003f782f */ /* 0x000fe20003800000 */
[----:B------:R-:W-:-:S04]  /*01c0*/  UIADD3 UR6, -UR6, 0x100000, URZ ;  /* 0x0010000006067890 */ /* 0x000fc8000fffe13f */
[----:B------:R-:W-:Y:S02]  /*01d0*/  USHF.L.U32 UR7, UR6, 0xb, URZ ;  /* 0x0000000b06077899 */ /* 0x000fe4000800063f */
[----:B------:R-:W-:Y:S02]  /*01e0*/  USHF.L.U32 UR6, UR6, 0x1, URZ ;  /* 0x0000000106067899 */ /* 0x000fe4000800063f */
[----:B-1----:R-:W-:Y:S02]  /*01f0*/  ULEA UR8, UR8, UR4, 0x18 ;  /* 0x0000000408087291 */ /* 0x002fe4000f8ec03f */
[----:B------:R-:W-:-:S04]  /*0200*/  UIADD3 UR4, -UR5, 0x100000, URZ ;  /* 0x0010000005047890 */ /* 0x000fc8000fffe13f */
[----:B------:R-:W-:Y:S02]  /*0210*/  USHF.L.U32 UR5, UR4, 0xb, URZ ;  /* 0x0000000b04057899 */ /* 0x000fe4000800063f */
[----:B------:R-:W-:Y:S01]  /*0220*/  USHF.L.U32 UR4, UR4, 0x1, URZ ;  /* 0x0000000104047899 */ /* 0x000fe2000800063f */
[----:B------:R-:W1:Y:S11]  /*0230*/  FENCE.VIEW.ASYNC.S ;  /* 0x00000000000073c6 */ /* 0x000e760000000000 */
[----:B-1----:R1:W2:Y:S01]  /*0240*/  SYNCS.EXCH.64 URZ, [UR8+0x4840], UR4 ;  /* 0x00484004083f75b2 */ /* 0x0022a20008000100 */
[----:B------:R1:W3:Y:S01]  /*0250*/  SYNCS.EXCH.64 URZ, [UR8+0x4848], UR6 ;  /* 0x00484806083f75b2 */ /* 0x0002e20008000100 */
[----:B------:R-:W-:Y:S01]  /*0260*/  NOP ;  /* 0x0000000000007918 */ /* 0x000fe20000000000 */
.L_x_2:
[----:B------:R-:W4:Y:S01]  /*0270*/  SHFL.IDX PT, R0, R9, RZ, 0x1f ;  /* 0x00001fff09007589 */ /* 0x000f2200000e0000 */
[----:B------:R-:W-:Y:S01]  /*0280*/  NOP ;  /* 0x0000000000007918 */ /* 0x000fe20000000000 */
[----:B----4-:R-:W-:-:S13]  /*0290*/  ISETP.NE.AND P0, PT, R0, RZ, PT ;  /* 0x000000ff0000720c */ /* 0x010fda0003f05270 */
[----:B------:R-:W-:Y:S05]  /*02a0*/  @P0 BRA `(.L_x_3) ;  /* 0x0000000000580947 */ /* 0x000fea0003800000 */
[----:B-1----:R-:W1:Y:S01]  /*02b0*/  S2UR UR5, SR_CgaCtaId ;  /* 0x00000000000579c3 */ /* 0x002e620000008800 */
[----:B------:R-:W-:Y:S01]  /*02c0*/  UMOV UR4, 0x400 ;  /* 0x0000040000047882 */ /* 0x000fe20000000000 */
[----:B------:R-:W-:Y:S01]  /*02d0*/  UMOV UR6, 0x1 ;  /* 0x0000000100067882 */ /* 0x000fe20000000000 */
[----:B------:R-:W-:Y:S01]  /*02e0*/  UMOV UR7, 0x80 ;  /* 0x0000008000077882 */ /* 0x000fe20000000000 */
[----:B------:R-:W-:Y:S01]  /*02f0*/  ELECT P0, URZ, PT ;  /* 0x00000000003f782f */ /* 0x000fe20003800000 */
[----:B-1----:R-:W-:Y:S02]  /*0300*/  ULEA UR8, UR5, UR4, 0x18 ;  /* 0x0000000405087291 */ /* 0x002fe4000f8ec03f */
[----:B------:R-:W-:-:S04]  /*0310*/  UIADD3 UR4, -UR6, 0x100000, URZ ;  /* 0x0010000006047890 */ /* 0x000fc8000fffe13f */
[----:B------:R-:W-:Y:S02]  /*0320*/  USHF.L.U32 UR5, UR4, 0xb, URZ ;  /* 0x0000000b04057899 */ /* 0x000fe4000800063f */
[----:B------:R-:W-:Y:S02]  /*0330*/  USHF.L.U32 UR4, UR4, 0x1, URZ ;  /* 0x0000000104047899 */ /* 0x000fe4000800063f */
[----:B------:R-:W-:-:S04]  /*0340*/  UIADD3 UR6, -UR7, 0x100000, URZ ;  /* 0x0010000007067890 */ /* 0x000fc8000fffe13f */
[----:B------:R-:W-:Y:S02]  /*0350*/  USHF.L.U32 UR7, UR6, 0xb, URZ ;  /* 0x0000000b06077899 */ /* 0x000fe4000800063f */
[----:B------:R-:W-:Y:S01]  /*0360*/  USHF.L.U32 UR6, UR6, 0x1, URZ ;  /* 0x0000000106067899 */ /* 0x000fe2000800063f */
[----:B------:R-:W1:Y:S03]  /*0370*/  FENCE.VIEW.ASYNC.S ;  /* 0x00000000000073c6 */ /* 0x000e660000000000 */
[----:B-1----:R4:W1:Y:S08]  /*0380*/  SYNCS.EXCH.64 URZ, [UR8+0x4800], UR4 ;  /* 0x00480004083f75b2 */ /* 0x0028700008000100 */
[----:B------:R4:W1:Y:S01]  /*0390*/  SYNCS.EXCH.64 URZ, [UR8+0x4820], UR6 ;  /* 0x00482006083f75b2 */ /* 0x0008620008000100 */
[----:B------:R4:W1:Y:S01]  /*03a0*/  SYNCS.EXCH.64 URZ, [UR8+0x4808], UR4 ;  /* 0x00480804083f75b2 */ /* 0x0008620008000100 */
[----:B------:R4:W1:Y:S01]  /*03b0*/  SYNCS.EXCH.64 URZ, [UR8+0x4828], UR6 ;  /* 0x00482806083f75b2 */ /* 0x0008620008000100 */
[----:B------:R4:W1:Y:S01]  /*03c0*/  SYNCS.EXCH.64 URZ, [UR8+0x4810], UR4 ;  /* 0x00481004083f75b2 */ /* 0x0008620008000100 */
[----:B------:R4:W1:Y:S01]  /*03d0*/  SYNCS.EXCH.64 URZ, [UR8+0x4830], UR6 ;  /* 0x00483006083f75b2 */ /* 0x0008620008000100 */
[----:B------:R4:W1:Y:S01]  /*03e0*/  SYNCS.EXCH.64 URZ, [UR8+0x4818], UR4 ;  /* 0x00481804083f75b2 */ /* 0x0008620008000100 */
[----:B------:R4:W1:Y:S02]  /*03f0*/  SYNCS.EXCH.64 URZ, [UR8+0x4838], UR6 ;  /* 0x00483806083f75b2 */ /* 0x0008640008000100 */
[----:B----4-:R-:W-:Y:S01]  /*0400*/  NOP ;  /* 0x0000000000007918 */ /* 0x010fe20000000000 */
.L_x_3:
        /* <DEDUP_REMOVED lines=18> */
[----:B------:R4:W1:Y:S02]  /*0530*/  SYNCS.EXCH.64 URZ, [UR8+0x4858], UR6 ;  /* 0x00485806083f75b2 */ /* 0x0008640008000100 */
[----:B----4-:R-:W-:Y:S01]  /*0540*/  NOP ;  /* 0x0000000000007918 */ /* 0x010fe20000000000 */
.L_x_4:
[----:B------:R-:W4:Y:S01]  /*0550*/  S2UR UR11, SR_CTAID.X ;  /* 0x00000000000b79c3 */ /* 0x000f220000002500 */
[----:B------:R-:W5:Y:S01]  /*0560*/  SHFL.IDX PT, R9, R9, RZ, 0x1f ;  /* 0x00001fff09097589 */ /* 0x000f6200000e0000 */
[----:B-1----:R-:W-:Y:S01]  /*0570*/  ULDC UR4, c[0x0][0x28c] ;  /* 0x0000a30000047ab9 */ /* 0x002fe20000000800 */
[----:B------:R-:W-:Y:S02]  /*0580*/  ELECT P0, URZ, PT ;  /* 0x00000000003f782f */ /* 0x000fe40003800000 */
[----:B------:R-:W-:Y:S01]  /*0590*/  SHF.R.S32.HI R0, RZ, 0x1f, R3 ;  /* 0x0000001fff007819 */ /* 0x000fe20000011403 */
[----:B------:R-:W-:Y:S01]  /*05a0*/  UIADD3 UR4, UR4, 0x7f, URZ ;  /* 0x0000007f04047890 */ /* 0x000fe2000fffe03f */
[----:B------:R-:W-:Y:S01]  /*05b0*/  NOP ;  /* 0x0000000000007918 */ /* 0x000fe20000000000 */
[----:B------:R-:W-:Y:S01]  /*05c0*/  BSSY B0, `(.L_x_5) ;  /* 0x000002e000007945 */ /* 0x000fe20003800000 */
[----:B------:R-:W-:Y:S01]  /*05d0*/  LEA.HI R0, R0, R3, RZ, 0x7 ;  /* 0x0000000300007211 */ /* 0x000fe200078f38ff */
[----:B------:R-:W-:Y:S01]  /*05e0*/  USHF.R.S32.HI UR5, URZ, 0x1f, UR4 ;  /* 0x0000001f3f057899 */ /* 0x000fe20008011404 */
[----:B------:R-:W1:Y:S01]  /*05f0*/  S2UR UR36, SR_CTAID.Y ;  /* 0x00000000002479c3 */ /* 0x000e620000002600 */
[----:B------:R-:W-:Y:S01]  /*0600*/  IMAD.MOV.U32 R8, RZ, RZ, RZ ;  /* 0x000000ffff087224 */ /* 0x000fe200078e00ff */
[----:B------:R-:W-:Y:S01]  /*0610*/  LOP3.LUT R0, R0, 0xffffff80, RZ, 0xc0, !PT ;  /* 0xffffff8000007812 */ /* 0x000fe200078ec0ff */
[----:B------:R-:W-:-:S04]  /*0620*/  ULEA.HI UR5, UR5, UR4, URZ, 0x7 ;  /* 0x0000000405057291 */ /* 0x000fc8000f8f383f */
[----:B------:R-:W-:Y:S01]  /*0630*/  USHF.R.S32.HI UR5, URZ, 0x7, UR5 ;  /* 0x000000073f057899 */ /* 0x000fe20008011405 */
[----:B------:R-:W-:Y:S01]  /*0640*/  IMAD.IADD R10, R3, 0x1, -R0 ;  /* 0x00000001030a7824 */ /* 0x000fe200078e0a00 */
[----:B------:R-:W1:Y:S01]  /*0650*/  S2UR UR37, SR_CTAID.Z ;  /* 0x00000000002579c3 */ /* 0x000e620000002700 */
[----:B----4-:R-:W-:-:S07]  /*0660*/  USHF.L.U32 UR11, UR11, 0x6, URZ ;  /* 0x000000060b0b7899 */ /* 0x010fce000800063f */
[----:B--23--:R-:W-:Y:S01]  /*0670*/  BAR.SYNC.DEFER_BLOCKING 0x0 ;  /* 0x0000000000007b1d */ /* 0x00cfe20000010000 */
[----:B-----5:R-:W-:Y:S01]  /*0680*/  ISETP.EQ.AND P1, PT, R9, RZ, P0 ;  /* 0x000000ff0900720c */ /* 0x020fe20000722270 */
[----:B------:R-:W-:-:S04]  /*0690*/  IMAD.U32 R2, RZ, RZ, UR11 ;  /* 0x0000000bff027e24 */ /* 0x000fc8000f8e00ff */
[----:B------:R-:W-:-:S05]  /*06a0*/  VIADD R2, R2, 0xbf ;  /* 0x000000bf02027836 */ /* 0x000fca0000000000 */
[----:B------:R-:W-:-:S04]  /*06b0*/  SHF.R.U32.HI R18, RZ, 0x7, R2 ;  /* 0x00000007ff127819 */ /* 0x000fc80000011602 */
[----:B------:R-:W-:Y:S01]  /*06c0*/  VIMNMX R0, R18, UR5, PT ;  /* 0x0000000512007c48 */ /* 0x000fe2000bfe0100 */
[----:B-1----:R-:W-:Y:S06]  /*06d0*/  @!P1 BRA `(.L_x_6) ;  /* 0x0000000000709947 */ /* 0x002fec0003800000 */
[----:B------:R-:W1:Y:S01]  /*06e0*/  S2R R5, SR_CgaCtaId ;  /* 0x0000000000057919 */ /* 0x000e620000008800 */
[----:B------:R-:W-:Y:S01]  /*06f0*/  MOV R2, 0x400 ;  /* 0x0000040000027802 */ /* 0x000fe20000000f00 */
[----:B------:R-:W-:Y:S01]  /*0700*/  IMAD.MOV.U32 R4, RZ, RZ, 0x1 ;  /* 0x00000001ff047424 */ /* 0x000fe200078e00ff */
[----:B------:R-:W-:Y:S02]  /*0710*/  ISETP.NE.AND P3, PT, R10, RZ, PT ;  /* 0x000000ff0a00720c */ /* 0x000fe40003f65270 */
[----:B-1----:R-:W-:Y:S02]  /*0720*/  LEA R5, R5, R2, 0x18 ;  /* 0x0000000205057211 */ /* 0x002fe400078ec0ff */
[----:B------:R-:W-:-:S09]  /*0730*/  SHF.L.U32 R2, R4, 0x1f, RZ ;  /* 0x0000001f04027819 */ /* 0x000fd200000006ff */
.L_x_7:
[----:B-1----:R1:W2:Y:S02]  /*0740*/  SYNCS.PHASECHK.TRANS64.TRYWAIT P2, [R5+URZ+0x4848], R2 ;  /* 0x00484802050075a7 */ /* 0x0022a4000804017f */
[----:B--2---:R-:W-:Y:S05]  /*0750*/  @!P2 NANOSLEEP.SYNCS 0x989680 ;  /* 0x009896800000a95d */ /* 0x004fea0003900000 */
[----:B------:R-:W2:Y:S02]  /*0760*/  @!P2 SYNCS.PHASECHK.TRANS64 P2, [R5+URZ+0x4848], R2 ;  /* 0x004848020500a5a7 */ /* 0x000ea4000804007f */
[----:B--2---:R-:W-:Y:S05]  /*0770*/  @!P2 BRA `(.L_x_7) ;  /* 0xfffffffc00f0a947 */ /* 0x004fea000383ffff */
[----:B------:R-:W-:Y:S05]  /*0780*/  @P3 BRA `(.L_x_8) ;  /* 0x0000000000143947 */ /* 0x000fea0003800000 */
[----:B------:R-:W-:Y:S02]  /*0790*/  LOP3.LUT P2, RZ, R3, 0x1f, RZ, 0xc0, !PT ;  /* 0x0000001f03ff7812 */ /* 0x000fe4000784c0ff */
[----:B-1----:R-:W-:-:S04]  /*07a0*/  MOV R2, 0x800 ;  /* 0x0000080000027802 */ /* 0x002fc80000000f00 */
[----:B------:R2:W-:Y:S07]  /*07b0*/  SYNCS.ARRIVE.TRANS64 RZ, [R5+URZ+0x4840], R2 ;  /* 0x0048400205ff79a7 */ /* 0x0005ee000800003f */
[----:B------:R-:W-:Y:S05]  /*07c0*/  @!P2 BRA `(.L_x_8) ;  /* 0x000000000004a947 */ /* 0x000fea0003800000 */
[----:B------:R-:W-:Y:S01]  /*07d0*/  BPT.TRAP 0x1 ;  /* 0x000000040000795c */ /* 0x000fe20000300000 */
.L_x_8:
[----:B------:R-:W-:Y:S01]  /*07e0*/  R2UR UR8, R5 ;  /* 0x00000000050872ca */ /* 0x000fe200000e0000 */
[----:B------:R-:W-:Y:S01]  /*07f0*/  ULDC.64 UR4, c[0x0][0x198] ;  /* 0x0000660000047ab9 */ /* 0x000fe20000000a00 */
[----:B------:R-:W-:Y:S01]  /*0800*/  UMOV UR6, 0x0 ;  /* 0x0000000000067882 */ /* 0x000fe20000000000 */
[----:B------:R-:W-:Y:S01]  /*0810*/  UIADD3 UR4, UP0, UR4, 0xf0, URZ ;  /* 0x000000f004047890 */ /* 0x000fe2000ff1e03f */
[----:B------:R-:W-:Y:S01]  /*0820*/  UMOV UR7, 0x10000000 ;  /* 0x1000000000077882 */ /* 0x000fe20000000000 */
[----:B------:R-:W-:Y:S02]  /*0830*/  UMOV UR10, URZ ;  /* 0x0000003f000a7c82 */ /* 0x000fe40008000000 */
[----:B------:R-:W-:Y:S01]  /*0840*/  UIADD3.X UR5, URZ, UR5, URZ, UP0, !UPT ;  /* 0x000000053f057290 */ /* 0x000fe200087fe43f */
[----:B------:R-:W-:Y:S01]  /*0850*/  UMOV UR12, UR36 ;  /* 0x00000024000c7c82 */ /* 0x000fe20008000000 */
[----:B------:R-:W-:-:S04]  /*0860*/  UMOV UR13, UR37 ;  /* 0x00000025000d7c82 */ /* 0x000fc80008000000 */
[----:B------:R-:W-:-:S09]  /*0870*/  UIADD3 UR9, UR8, 0x4840, URZ ;  /* 0x0000484008097890 */ /* 0x000fd2000fffe03f */
[----:B------:R3:W-:Y:S02]  /*0880*/  UTMALDG.4D [UR8], [UR4], desc[UR6] ;  /* 0x00000608040075b4 */ /* 0x0007e40008019000 */
[----:B---3--:R-:W-:Y:S01]  /*0890*/  NOP ;  /* 0x0000000000007918 */ /* 0x008fe20000000000 */
.L_x_6:
[----:B------:R-:W-:Y:S05]  /*08a0*/  BSYNC B0 ;  /* 0x0000000000007941 */ /* 0x000fea0003800000 */
.L_x_5:
[----:B------:R-:W-:Y:S01]  /*08b0*/  BSSY B0, `(.L_x_9) ;  /* 0x0000097000007945 */ /* 0x000fe20003800000 */
[----:B------:R-:W-:Y:S02]  /*08c0*/  IMAD.SHL.U32 R7, R0, 0x2, RZ ;  /* 0x0000000200077824 */ /* 0x000fe400078e00ff */
[----:B------:R-:W-:Y:S02]  /*08d0*/  IMAD.MOV.U32 R6, RZ, RZ, 0x1 ;  /* 0x00000001ff067424 */ /* 0x000fe400078e00ff */
[----:B------:R-:W-:Y:S02]  /*08e0*/  IMAD.MOV.U32 R4, RZ, RZ, 0x1 ;  /* 0x00000001ff047424 */ /* 0x000fe400078e00ff */
[----:B-12---:R-:W-:Y:S01]  /*08f0*/  IMAD.MOV.U32 R5, RZ, RZ, RZ ;  /* 0x000000ffff057224 */ /* 0x006fe200078e00ff */
[----:B------:R-:W-:Y:S06]  /*0900*/  @!P1 BRA `(.L_x_10) ;  /* 0x0000000800449947 */ /* 0x000fec0003800000 */
[----:B------:R-:W-:Y:S01]  /*0910*/  ISETP.GE.AND P1, PT, R0, 0x1, PT ;  /* 0x000000010000780c */ /* 0x000fe20003f26270 */
[----:B------:R-:W-:Y:S01]  /*0920*/  IMAD.MOV.U32 R8, RZ, RZ, RZ ;  /* 0x000000ffff087224 */ /* 0x000fe200078e00ff */
[----:B------:R-:W-:Y:S02]  /*0930*/  LOP3.LUT R2, R3, 0x1f, RZ, 0xc0, !PT ;  /* 0x0000001f03027812 */ /* 0x000fe400078ec0ff */
[----:B------:R-:W-:-:S09]  /*0940*/  MOV R5, RZ ;  /* 0x000000ff00057202 */ /* 0x000fd20000000f00 */
[----:B------:R-:W-:Y:S05]  /*0950*/  @!P1 BRA `(.L_x_11) ;  /* 0x0000000000f49947 */ /* 0x000fea0003800000 */
[----:B------:R-:W1:Y:S01]  /*0960*/  S2R R4, SR_CgaCtaId ;  /* 0x0000000000047919 */ /* 0x000e620000008800 */
[----:B------:R-:W-:Y:S01]  /*0970*/  MOV R3, 0x400 ;  /* 0x0000040000037802 */ /* 0x000fe20000000f00 */
[----:B------:R-:W-:Y:S01]  /*0980*/  IMAD.MOV.U32 R7, RZ, RZ, 0x1 ;  /* 0x00000001ff077424 */ /* 0x000fe200078e00ff */
[----:B------:R-:W-:Y:S01]  /*0990*/  ISETP.NE.AND P2, PT, R10, RZ, PT ;  /* 0x000000ff0a00720c */ /* 0x000fe20003f45270 */
[----:B------:R-:W-:Y:S01]  /*09a0*/  IMAD.MOV.U32 R5, RZ, RZ, 0x1 ;  /* 0x00000001ff057424 */ /* 0x000fe200078e00ff */
[----:B-1----:R-:W-:Y:S02]  /*09b0*/  LEA R4, R4, R3, 0x18 ;  /* 0x0000000304047211 */ /* 0x002fe400078ec0ff */
[----:B------:R-:W-:-:S09]  /*09c0*/  SHF.L.U32 R3, R7, 0x1f, RZ ;  /* 0x0000001f07037819 */ /* 0x000fd200000006ff */
.L_x_12:
[----:B-1----:R1:W2:Y:S02]  /*09d0*/  SYNCS.PHASECHK.TRANS64.TRYWAIT P1, [R4+URZ+0x4820], R3 ;  /* 0x00482003040075a7 */ /* 0x0022a4000802017f */
[----:B--2---:R-:W-:Y:S05]  /*09e0*/  @!P1 NANOSLEEP.SYNCS 0x989680 ;  /* 0x009896800000995d */ /* 0x004fea0003900000 */
[----:B------:R-:W2:Y:S02]  /*09f0*/  @!P1 SYNCS.PHASECHK.TRANS64 P1, [R4+URZ+0x4820], R3 ;  /* 0x00482003040095a7 */ /* 0x000ea4000802007f */
[----:B--2---:R-:W-:Y:S05]  /*0a00*/  @!P1 BRA `(.L_x_12) ;  /* 0xfffffffc00f09947 */ /* 0x004fea000383ffff */
[----:B------:R-:W-:Y:S05]  /*0a10*/  @P2 BRA `(.L_x_13) ;  /* 0x0000000000142947 */ /* 0x000fea0003800000 */
[----:B------:R-:W-:Y:S01]  /*0a20*/  ISETP.NE.AND P1, PT, R2, RZ, PT ;  /* 0x000000ff0200720c */ /* 0x000fe20003f25270 */
[----:B-1----:R-:W-:-:S04]  /*0a30*/  IMAD.MOV.U32 R3, RZ, RZ, 0x1000 ;  /* 0x00001000ff037424 */ /* 0x002fc800078e00ff */
[----:B------:R2:W-:Y:S08]  /*0a40*/  SYNCS.ARRIVE.TRANS64 RZ, [R4+URZ+0x4800], R3 ;  /* 0x0048000304ff79a7 */ /* 0x0005f0000800003f */
[----:B------:R-:W-:Y:S05]  /*0a50*/  @!P1 BRA `(.L_x_13) ;  /* 0x0000000000049947 */ /* 0x000fea0003800000 */
[----:B------:R-:W-:Y:S01]  /*0a60*/  BPT.TRAP 0x1 ;  /* 0x000000040000795c */ /* 0x000fe20000300000 */
.L_x_13:
[----:B------:R-:W-:Y:S01]  /*0a70*/  R2UR UR33, R4 ;  /* 0x00000000042172ca */ /* 0x000fe200000e0000 */
[----:B------:R-:W-:Y:S01]  /*0a80*/  ULDC.64 UR4, c[0x0][0x198] ;  /* 0x0000660000047ab9 */ /* 0x000fe20000000a00 */
[----:B-12---:R-:W1:Y:S01]  /*0a90*/  S2R R4, SR_CgaCtaId ;  /* 0x0000000000047919 */ /* 0x006e620000008800 */
[----:B------:R-:W-:Y:S01]  /*0aa0*/  UIADD3 UR4, UP0, UR4, 0x1f0, URZ ;  /* 0x000001f004047890 */ /* 0x000fe2000ff1e03f */
[----:B------:R-:W-:Y:S01]  /*0ab0*/  MOV R3, 0x400 ;  /* 0x0000040000037802 */ /* 0x000fe20000000f00 */
[----:B------:R-:W-:Y:S01]  /*0ac0*/  UMOV UR6, 0x0 ;  /* 0x0000000000067882 */ /* 0x000fe20000000000 */
[----:B------:R-:W-:Y:S01]  /*0ad0*/  UMOV UR7, 0x10000000 ;  /* 0x1000000000077882 */ /* 0x000fe20000000000 */
[----:B------:R-:W-:Y:S01]  /*0ae0*/  UIADD3.X UR5, URZ, UR5, URZ, UP0, !UPT ;  /* 0x000000053f057290 */ /* 0x000fe200087fe43f */
[----:B------:R-:W-:Y:S01]  /*0af0*/  IMAD.MOV.U32 R12, RZ, RZ, 0x1 ;  /* 0x00000001ff0c7424 */ /* 0x000fe200078e00ff */
[----:B------:R-:W-:Y:S01]  /*0b00*/  UMOV UR34, URZ ;  /* 0x0000003f00227c82 */ /* 0x000fe20008000000 */
[----:B------:R-:W-:Y:S01]  /*0b10*/  UMOV UR35, URZ ;  /* 0x0000003f00237c82 */ /* 0x000fe20008000000 */
[----:B------:R-:W-:Y:S01]  /*0b20*/  ISETP.NE.AND P2, PT, R10, RZ, PT ;  /* 0x000000ff0a00720c */ /* 0x000fe20003f45270 */
[----:B------:R-:W-:Y:S01]  /*0b30*/  IMAD.MOV.U32 R8, RZ, RZ, 0x1 ;  /* 0x00000001ff087424 */ /* 0x000fe200078e00ff */
[----:B------:R-:W-:Y:S01]  /*0b40*/  UIADD3 UR32, UR33, 0x800, URZ ;  /* 0x0000080021207890 */ /* 0x000fe2000fffe03f */
[----:B------:R-:W-:Y:S01]  /*0b50*/  SHF.L.U32 R12, R12, 0x1f, RZ ;  /* 0x0000001f0c0c7819 */ /* 0x000fe200000006ff */
[----:B------:R-:W-:-:S09]  /*0b60*/  UIADD3 UR33, UR33, 0x4800, URZ ;  /* 0x0000480021217890 */ /* 0x000fd2000fffe03f */
[----:B------:R2:W-:Y:S01]  /*0b70*/  UTMALDG.4D [UR32], [UR4], desc[UR6] ;  /* 0x00000620040075b4 */ /* 0x0005e20008019000 */
[----:B-1----:R-:W-:-:S04]  /*0b80*/  LEA R4, R4, R3, 0x18 ;  /* 0x0000000304047211 */ /* 0x002fc800078ec0ff */
[----:B--2---:R-:W-:-:S07]  /*0b90*/  LEA R3, R5, R4, 0x3 ;  /* 0x0000000405037211 */ /* 0x004fce00078e18ff */
.L_x_14:
        /* <DEDUP_REMOVED lines=10> */
.L_x_15:
[----:B------:R-:W-:Y:S01]  /*0c40*/  IMAD R4, R5, 0x1000, R4 ;  /* 0x0000100005047824 */ /* 0x000fe200078e0204 */
[----:B------:R-:W-:Y:S01]  /*0c50*/  R2UR UR33, R3 ;  /* 0x00000000032172ca */ /* 0x000fe200000e0000 */
[----:B------:R-:W-:Y:S01]  /*0c60*/  ULDC.64 UR4, c[0x0][0x198] ;  /* 0x0000660000047ab9 */ /* 0x000fe20000000a00 */
[----:B------:R-:W-:Y:S01]  /*0c70*/  UMOV UR6, 0x0 ;  /* 0x0000000000067882 */ /* 0x000fe20000000000 */
[----:B------:R-:W-:Y:S01]  /*0c80*/  UIADD3 UR4, UP0, UR4, 0x2f0, URZ ;  /* 0x000002f004047890 */ /* 0x000fe2000ff1e03f */
[----:B------:R-:W-:Y:S01]  /*0c90*/  R2UR UR32, R4 ;  /* 0x00000000042072ca */ /* 0x000fe200000e0000 */
[----:B------:R-:W-:Y:S01]  /*0ca0*/  UMOV UR7, 0x10000000 ;  /* 0x1000000000077882 */ /* 0x000fe20000000000 */
[----:B------:R-:W-:Y:S01]  /*0cb0*/  UMOV UR34, URZ ;  /* 0x0000003f00227c82 */ /* 0x000fe20008000000 */
[----:B------:R-:W-:Y:S01]  /*0cc0*/  UIADD3.X UR5, URZ, UR5, URZ, UP0, !UPT ;  /* 0x000000053f057290 */ /* 0x000fe200087fe43f */
[----:B------:R-:W-:Y:S01]  /*0cd0*/  VIADD R5, R5, 0x1 ;  /* 0x0000000105057836 */ /* 0x000fe20000000000 */
[----:B------:R-:W-:-:S04]  /*0ce0*/  UMOV UR35, URZ ;  /* 0x0000003f00237c82 */ /* 0x000fc80008000000 */
[----:B------:R-:W-:-:S04]  /*0cf0*/  UIADD3 UR33, UR33, 0x4800, URZ ;  /* 0x0000480021217890 */ /* 0x000fc8000fffe03f */
[----:B------:R-:W-:-:S09]  /*0d00*/  UIADD3 UR32, UR32, 0x800, URZ ;  /* 0x0000080020207890 */ /* 0x000fd2000fffe03f */
[----:B------:R3:W-:Y:S02]  /*0d10*/  UTMALDG.4D [UR32], [UR4], desc[UR6] ;  /* 0x00000620040075b4 */ /* 0x0007e40008019000 */
[----:B---3--:R-:W-:Y:S01]  /*0d20*/  NOP ;  /* 0x0000000000007918 */ /* 0x008fe20000000000 */
.L_x_11:
[----:B------:R-:W-:Y:S01]  /*0d30*/  ISETP.GE.AND P1, PT, R0, 0x2, PT ;  /* 0x000000020000780c */ /* 0x000fe20003f26270 */
[----:B------:R-:W-:-:S12]  /*0d40*/  IMAD.MOV.U32 R4, RZ, RZ, 0x1 ;  /* 0x00000001ff047424 */ /* 0x000fd800078e00ff */
[----:B------:R-:W-:Y:S05]  /*0d50*/  @!P1 BRA `(.L_x_16) ;  /* 0x0000000400249947 */ /* 0x000fea0003800000 */
[----:B------:R-:W3:Y:S01]  /*0d60*/  S2R R4, SR_CgaCtaId ;  /* 0x0000000000047919 */ /* 0x000ee20000008800 */
[----:B-12---:R-:W-:Y:S01]  /*0d70*/  MOV R3, 0x400 ;  /* 0x0000040000037802 */ /* 0x006fe20000000f00 */
[----:B------:R-:W-:Y:S01]  /*0d80*/  IMAD.MOV.U32 R12, RZ, RZ, 0x1 ;  /* 0x00000001ff0c7424 */ /* 0x000fe200078e00ff */
[----:B------:R-:W-:-:S04]  /*0d90*/  ISETP.NE.AND P2, PT, R10, RZ, PT ;  /* 0x000000ff0a00720c */ /* 0x000fc80003f45270 */
[----:B------:R-:W-:Y:S02]  /*0da0*/  SHF.L.U32 R12, R12, 0x1f, RZ ;  /* 0x0000001f0c0c7819 */ /* 0x000fe400000006ff */
[----:B---3--:R-:W-:-:S04]  /*0db0*/  LEA R4, R4, R3, 0x18 ;  /* 0x0000000304047211 */ /* 0x008fc800078ec0ff */
[----:B------:R-:W-:-:S07]  /*0dc0*/  LEA R3, R5, R4, 0x3 ;  /* 0x0000000405037211 */ /* 0x000fce00078e18ff */
.L_x_17:
        /* <DEDUP_REMOVED lines=10> */
.L_x_18:
[----:B------:R-:W-:Y:S01]  /*0e70*/  IMAD R4, R5, 0x1000, R4 ;  /* 0x0000100005047824 */ /* 0x000fe200078e0204 */
[----:B------:R-:W-:Y:S01]  /*0e80*/  R2UR UR33, R3 ;  /* 0x00000000032172ca */ /* 0x000fe200000e0000 */
[----:B------:R-:W-:Y:S01]  /*0e90*/  ULDC.64 UR4, c[0x0][0x198] ;  /* 0x0000660000047ab9 */ /* 0x000fe20000000a00 */
[----:B------:R-:W-:Y:S01]  /*0ea0*/  R2UR UR35, R8 ;  /* 0x00000000082372ca */ /* 0x000fe200000e0000 */
[----:B------:R-:W-:Y:S01]  /*0eb0*/  UIADD3 UR4, UP0, UR4, 0x1f0, URZ ;  /* 0x000001f004047890 */ /* 0x000fe2000ff1e03f */
[----:B------:R-:W-:Y:S01]  /*0ec0*/  R2UR UR32, R4 ;  /* 0x00000000042072ca */ /* 0x000fe200000e0000 */
[----:B------:R-:W-:Y:S01]  /*0ed0*/  UMOV UR6, 0x0 ;  /* 0x0000000000067882 */ /* 0x000fe20000000000 */
[----:B------:R-:W3:Y:S01]  /*0ee0*/  S2R R4, SR_CgaCtaId ;  /* 0x0000000000047919 */ /* 0x000ee20000008800 */
[----:B------:R-:W-:Y:S01]  /*0ef0*/  UIADD3.X UR5, URZ, UR5, URZ, UP0, !UPT ;  /* 0x000000053f057290 */ /* 0x000fe200087fe43f */
[----:B------:R-:W-:Y:S01]  /*0f00*/  VIADD R5, R5, 0x1 ;  /* 0x0000000105057836 */ /* 0x000fe20000000000 */
[----:B------:R-:W-:Y:S01]  /*0f10*/  UMOV UR7, 0x10000000 ;  /* 0x1000000000077882 */ /* 0x000fe20000000000 */
[----:B------:R-:W-:Y:S01]  /*0f20*/  UMOV UR34, URZ ;  /* 0x0000003f00227c82 */ /* 0x000fe20008000000 */
[----:B-12---:R-:W-:-:S02]  /*0f30*/  MOV R3, 0x400 ;  /* 0x0000040000037802 */ /* 0x006fc40000000f00 */
[----:B------:R-:W-:Y:S01]  /*0f40*/  UIADD3 UR33, UR33, 0x4800, URZ ;  /* 0x0000480021217890 */ /* 0x000fe2000fffe03f */
[C---:B------:R-:W-:Y:S01]  /*0f50*/  ISETP.NE.AND P2, PT, R5.reuse, 0x4, PT ;  /* 0x000000040500780c */ /* 0x040fe20003f45270 */
[----:B------:R-:W-:Y:S01]  /*0f60*/  USHF.L.U32 UR35, UR35, 0x7, URZ ;  /* 0x0000000723237899 */ /* 0x000fe2000800063f */
[C---:B------:R-:W-:Y:S01]  /*0f70*/  ISETP.NE.AND P1, PT, R5.reuse, 0x4, PT ;  /* 0x000000040500780c */ /* 0x040fe20003f25270 */
[----:B------:R-:W-:Y:S01]  /*0f80*/  UIADD3 UR32, UR32, 0x800, URZ ;  /* 0x0000080020207890 */ /* 0x000fe2000fffe03f */
[----:B------:R-:W-:Y:S02]  /*0f90*/  SEL R5, R5, RZ, P2 ;  /* 0x000000ff05057207 */ /* 0x000fe40001000000 */
[----:B------:R-:W-:-:S06]  /*0fa0*/  ISETP.NE.AND P3, PT, R10, RZ, PT ;  /* 0x000000ff0a00720c */ /* 0x000fcc0003f65270 */
[----:B------:R1:W-:Y:S01]  /*0fb0*/  UTMALDG.4D [UR32], [UR4], desc[UR6] ;  /* 0x00000620040075b4 */ /* 0x0003e20008019000 */
[----:B---3--:R-:W-:Y:S02]  /*0fc0*/  LEA R12, R4, R3, 0x18 ;  /* 0x00000003040c7211 */ /* 0x008fe400078ec0ff */
[----:B------:R-:W-:-:S03]  /*0fd0*/  SEL R4, RZ, 0x1, !P1 ;  /* 0x00000001ff047807 */ /* 0x000fc60004800000 */
[----:B------:R-:W-:Y:S01]  /*0fe0*/  IMAD R14, R5, 0x8, R12 ;  /* 0x00000008050e7824 */ /* 0x000fe200078e020c */
[----:B-1----:R-:W-:-:S07]  /*0ff0*/  SHF.L.U32 R3, R4, 0x1f, RZ ;  /* 0x0000001f04037819 */ /* 0x002fce00000006ff */
.L_x_19:
        /* <DEDUP_REMOVED lines=10> */
.L_x_20:
[C---:B------:R-:W-:Y:S01]  /*10a0*/  LEA R12, R5.reuse, R12, 0xc ;  /* 0x0000000c050c7211 */ /* 0x040fe200078e60ff */
[----:B------:R-:W-:Y:S01]  /*10b0*/  ULDC.64 UR4, c[0x0][0x198] ;  /* 0x0000660000047ab9 */ /* 0x000fe20000000a00 */
[----:B------:R-:W-:Y:S01]  /*10c0*/  R2UR UR35, R8 ;  /* 0x00000000082372ca */ /* 0x000fe200000e0000 */
[----:B------:R-:W-:Y:S01]  /*10d0*/  UIADD3 UR4, UP0, UR4, 0x2f0, URZ ;  /* 0x000002f004047890 */ /* 0x000fe2000ff1e03f */
[----:B------:R-:W-:Y:S01]  /*10e0*/  R2UR UR33, R14 ;  /* 0x000000000e2172ca */ /* 0x000fe200000e0000 */
[----:B------:R-:W-:Y:S01]  /*10f0*/  UMOV UR6, 0x0 ;  /* 0x0000000000067882 */ /* 0x000fe20000000000 */
[----:B------:R-:W-:Y:S01]  /*1100*/  R2UR UR32, R12 ;  /* 0x000000000c2072ca */ /* 0x000fe200000e0000 */
[----:B------:R-:W-:Y:S01]  /*1110*/  UIADD3.X UR5, URZ, UR5, URZ, UP0, !UPT ;  /* 0x000000053f057290 */ /* 0x000fe200087fe43f */
[----:B------:R-:W-:Y:S01]  /*1120*/  VIADD R5, R5, 0x1 ;  /* 0x0000000105057836 */ /* 0x000fe20000000000 */
[----:B------:R-:W-:Y:S01]  /*1130*/  UMOV UR7, 0x10000000 ;  /* 0x1000000000077882 */ /* 0x000fe20000000000 */
[----:B------:R-:W-:Y:S01]  /*1140*/  UMOV UR34, URZ ;  /* 0x0000003f00227c82 */ /* 0x000fe20008000000 */
[----:B------:R-:W-:-:S02]  /*1150*/  VIADD R8, R8, 0x1 ;  /* 0x0000000108087836 */ /* 0x000fc40000000000 */
[C---:B------:R-:W-:Y:S02]  /*1160*/  ISETP.NE.AND P1, PT, R5.reuse, 0x4, PT ;  /* 0x000000040500780c */ /* 0x040fe40003f25270 */
[----:B------:R-:W-:Y:S02]  /*1170*/  USHF.L.U32 UR35, UR35, 0x7, URZ ;  /* 0x0000000723237899 */ /* 0x000fe4000800063f */
[----:B------:R-:W-:Y:S01]  /*1180*/  UIADD3 UR33, UR33, 0x4800, URZ ;  /* 0x0000480021217890 */ /* 0x000fe2000fffe03f */
[----:B-12---:R-:W-:Y:S01]  /*1190*/  SEL R3, RZ, 0x1, P1 ;  /* 0x00000001ff037807 */ /* 0x006fe20000800000 */
[----:B------:R-:W-:Y:S01]  /*11a0*/  UIADD3 UR32, UR32, 0x800, URZ ;  /* 0x0000080020207890 */ /* 0x000fe2000fffe03f */
[----:B------:R-:W-:Y:S02]  /*11b0*/  SEL R5, R5, RZ, P1 ;  /* 0x000000ff05057207 */ /* 0x000fe40000800000 */
[----:B------:R-:W-:-:S06]  /*11c0*/  LOP3.LUT R4, R4, R3, RZ, 0x3c, !PT ;  /* 0x0000000304047212 */ /* 0x000fcc00078e3cff */
[----:B------:R3:W-:Y:S02]  /*11d0*/  UTMALDG.4D [UR32], [UR4], desc[UR6] ;  /* 0x00000620040075b4 */ /* 0x0007e40008019000 */
[----:B---3--:R-:W-:Y:S01]  /*11e0*/  NOP ;  /* 0x0000000000007918 */ /* 0x008fe20000000000 */
.L_x_16:
[----:B------:R-:W-:-:S05]  /*11f0*/  IMAD.SHL.U32 R7, R0, 0x2, RZ ;  /* 0x0000000200077824 */ /* 0x000fca00078e00ff */
[----:B------:R-:W-:-:S04]  /*1200*/  LOP3.LUT R7, R7, 0xfffffffe, RZ, 0x3c, !PT ;  /* 0xfffffffe07077812 */ /* 0x000fc800078e3cff */
[----:B------:R-:W-:-:S07]  /*1210*/  IADD3 R7, -R7, -0x6, RZ ;  /* 0xfffffffa07077810 */ /* 0x000fce0007ffe1ff */
.L_x_10:
[----:B------:R-:W-:Y:S05]  /*1220*/  BSYNC B0 ;  /* 0x0000000000007941 */ /* 0x000fea0003800000 */
.L_x_9:
[----:B------:R-:W3:Y:S01]  /*1230*/  S2R R13, SR_CgaCtaId ;  /* 0x00000000000d7919 */ /* 0x000ee20000008800 */
[----:B------:R-:W-:Y:S01]  /*1240*/  MOV R2, 0x400 ;  /* 0x0000040000027802 */ /* 0x000fe20000000f00 */
[----:B-12---:R-:W-:Y:S01]  /*1250*/  IMAD.MOV.U32 R3, RZ, RZ, RZ ;  /* 0x000000ffff037224 */ /* 0x006fe200078e00ff */
[----:B------:R-:W-:Y:S02]  /*1260*/  SHF.L.U32 R11, RZ, 0x1f, RZ ;  /* 0x0000001fff0b7819 */ /* 0x000fe400000006ff */
[----:B---3--:R-:W-:-:S07]  /*1270*/  LEA R2, R13, R2, 0x18 ;  /* 0x000000020d027211 */ /* 0x008fce00078ec0ff */
.L_x_21:
[----:B-1----:R1:W2:Y:S02]  /*1280*/  SYNCS.PHASECHK.TRANS64.TRYWAIT P1, [R2+URZ+0x4840], R11 ;  /* 0x0048400b020075a7 */ /* 0x0022a4000802017f */
[----:B--2---:R-:W-:Y:S05]  /*1290*/  @!P1 NANOSLEEP.SYNCS 0x989680 ;  /* 0x009896800000995d */ /* 0x004fea0003900000 */
[----:B------:R-:W2:Y:S02]  /*12a0*/  @!P1 SYNCS.PHASECHK.TRANS64 P1, [R2+URZ+0x4840], R11 ;  /* 0x0048400b020095a7 */ /* 0x000ea4000802007f */
[----:B--2---:R-:W-:Y:S05]  /*12b0*/  @!P1 BRA `(.L_x_21) ;  /* 0xfffffffc00f09947 */ /* 0x004fea000383ffff */
[----:B------:R-:W2:Y:S01]  /*12c0*/  LDC R0, c[0x0][0x28c] ;  /* 0x0000a300ff007b82 */ /* 0x000ea20000000800 */
[----:B-1----:R-:W-:Y:S02]  /*12d0*/  SHF.R.S32.HI R11, RZ, 0x1f, R10 ;  /* 0x0000001fff0b7819 */ /* 0x002fe4000001140a */
[----:B------:R-:W-:Y:S01]  /*12e0*/  SHF.L.U32 R17, RZ, 0x1f, RZ ;  /* 0x0000001fff117819 */ /* 0x000fe200000006ff */
[----:B--2---:R-:W-:Y:S01]  /*12f0*/  VIADD R12, R0, 0x7f ;  /* 0x0000007f000c7836 */ /* 0x004fe20000000000 */
[----:B------:R-:W-:-:S04]  /*1300*/  LEA.HI R0, R11, R10, RZ, 0x5 ;  /* 0x0000000a0b007211 */ /* 0x000fc800078f28ff */
[----:B------:R-:W-:Y:S02]  /*1310*/  SHF.R.S32.HI R13, RZ, 0x1f, R12 ;  /* 0x0000001fff0d7819 */ /* 0x000fe4000001140c */
[----:B------:R-:W-:Y:S02]  /*1320*/  SHF.R.S32.HI R0, RZ, 0x5, R0 ;  /* 0x00000005ff007819 */ /* 0x000fe40000011400 */
[----:B------:R-:W-:Y:S02]  /*1330*/  LEA.HI R13, R13, R12, RZ, 0x7 ;  /* 0x0000000c0d0d7211 */ /* 0x000fe400078f38ff */
[----:B------:R-:W-:Y:S02]  /*1340*/  LEA R0, R0, UR11, 0x4 ;  /* 0x0000000b00007c11 */ /* 0x000fe4000f8e20ff */
[----:B------:R-:W-:-:S07]  /*1350*/  SHF.R.S32.HI R15, RZ, 0x7, R13 ;  /* 0x00000007ff0f7819 */ /* 0x000fce000001140d */
.L_x_22:
[----:B-1----:R1:W2:Y:S02]  /*1360*/  SYNCS.PHASECHK.TRANS64.TRYWAIT P1, [R2+URZ+0x4800], R17 ;  /* 0x00480011020075a7 */ /* 0x0022a4000802017f */
[----:B--2---:R-:W-:Y:S05]  /*1370*/  @!P1 NANOSLEEP.SYNCS 0x989680 ;  /* 0x009896800000995d */ /* 0x004fea0003900000 */
[----:B------:R-:W2:Y:S02]  /*1380*/  @!P1 SYNCS.PHASECHK.TRANS64 P1, [R2+URZ+0x4800], R17 ;  /* 0x00480011020095a7 */ /* 0x000ea4000802007f */
[----:B--2---:R-:W-:Y:S05]  /*1390*/  @!P1 BRA `(.L_x_22) ;  /* 0xfffffffc00f09947 */ /* 0x004fea000383ffff */
[----:B------:R-:W-:Y:S01]  /*13a0*/  LEA.HI R11, R11, R10, RZ, 0x2 ;  /* 0x0000000a0b0b7211 */ /* 0x000fe200078f10ff */
[----:B------:R-:W-:Y:S05]  /*13b0*/  WARPSYNC.ALL ;  /* 0x0000000000007948 */ /* 0x000fea0003800000 */
[--C-:B------:R-:W-:Y:S02]  /*13c0*/  SHF.R.S32.HI R13, RZ, 0x2, R11.reuse ;  /* 0x00000002ff0d7819 */ /* 0x100fe4000001140b */
[----:B------:R-:W-:Y:S02]  /*13d0*/  SHF.R.S32.HI R12, RZ, 0x1f, R11 ;  /* 0x0000001fff0c7819 */ /* 0x000fe4000001140b */
[----:B------:R-:W-:-:S02]  /*13e0*/  LOP3.LUT R11, R11, 0x7ffffffc, RZ, 0xc0, !PT ;  /* 0x7ffffffc0b0b7812 */ /* 0x000fc400078ec0ff */
[----:B------:R-:W-:Y:S02]  /*13f0*/  LEA.HI R12, R12, R13, RZ, 0x3 ;  /* 0x0000000d0c0c7211 */ /* 0x000fe400078f18ff */
[----:B------:R-:W-:Y:S02]  /*1400*/  IADD3 R14, R10, -R11, RZ ;  /* 0x8000000b0a0e7210 */ /* 0x000fe40007ffe0ff */
[----:B------:R-:W-:Y:S02]  /*1410*/  LOP3.LUT R11, R12, 0xfffffff8, RZ, 0xc0, !PT ;  /* 0xfffffff80c0b7812 */ /* 0x000fe400078ec0ff */
[----:B------:R-:W-:Y:S01]  /*1420*/  VIMNMX R18, R15, R18, PT ;  /* 0x000000120f127248 */ /* 0x000fe20003fe0100 */
[----:B------:R-:W-:Y:S01]  /*1430*/  IMAD.SHL.U32 R12, R14, 0x2, RZ ;  /* 0x000000020e0c7824 */ /* 0x000fe200078e00ff */
[----:B------:R-:W-:Y:S02]  /*1440*/  IADD3 R0, R0, R13, -R11 ;  /* 0x0000000d00007210 */ /* 0x000fe40007ffe80b */
[C---:B------:R-:W-:Y:S01]  /*1450*/  R2UR UR15, R2.reuse ;  /* 0x00000000020f72ca */ /* 0x040fe200000e0000 */
[----:B------:R-:W-:Y:S01]  /*1460*/  WARPGROUP.ARRIVE ;  /* 0x00000000000079c5 */ /* 0x000fe20000000000 */
[----:B------:R-:W-:Y:S01]  /*1470*/  R2UR UR4, R2 ;  /* 0x00000000020472ca */ /* 0x000fe200000e0000 */
[----:B------:R-:W-:Y:S01]  /*1480*/  UMOV UR5, 0xc0000010 ;  /* 0xc000001000057882 */ /* 0x000fe20000000000 */
[----:B------:R-:W-:Y:S01]  /*1490*/  UMOV UR7, 0xc0000010 ;  /* 0xc000001000077882 */ /* 0x000fe20000000000 */
[----:B------:R-:W-:Y:S01]  /*14a0*/  VIADD R15, R12, 0x9 ;  /* 0x000000090c0f7836 */ /* 0x000fe20000000000 */
[-C--:B------:R-:W-:Y:S01]  /*14b0*/  ISETP.GT.AND P2, PT, R0, R12.reuse, PT ;  /* 0x0000000c0000720c */ /* 0x080fe20003f44270 */
[----:B------:R-:W-:Y:S01]  /*14c0*/  VIADD R19, R12, 0x11 ;  /* 0x000000110c137836 */ /* 0x000fe20000000000 */
[----:B------:R-:W-:Y:S01]  /*14d0*/  ISETP.GE.AND P1, PT, R0, R12, PT ;  /* 0x0000000c0000720c */ /* 0x000fe20003f26270 */
[----:B------:R-:W-:Y:S01]  /*14e0*/  VIADD R13, R12, 0x8 ;  /* 0x000000080c0d7836 */ /* 0x000fe20000000000 */
[----:B------:R-:W-:Y:S01]  /*14f0*/  ISETP.GE.AND P4, PT, R0, R15, PT ;  /* 0x0000000f0000720c */ /* 0x000fe20003f86270 */
[----:B------:R-:W-:Y:S01]  /*1500*/  VIADD R15, R12, 0x19 ;  /* 0x000000190c0f7836 */ /* 0x000fe20000000000 */
[C---:B------:R-:W-:Y:S01]  /*1510*/  ISETP.GE.AND P5, PT, R0.reuse, R19, PT ;  /* 0x000000130000720c */ /* 0x040fe20003fa6270 */
[----:B------:R-:W-:Y:S01]  /*1520*/  UIADD3 UR15, UR15, 0x800, URZ ;  /* 0x000008000f0f7890 */ /* 0x000fe2000fffe03f */
[----:B------:R-:W-:Y:S01]  /*1530*/  ISETP.GE.AND P3, PT, R0, R13, PT ;  /* 0x0000000d0000720c */ /* 0x000fe20003f66270 */
[----:B------:R-:W-:Y:S01]  /*1540*/  USHF.R.U32.HI UR4, URZ, 0x4, UR4 ;  /* 0x000000043f047899 */ /* 0x000fe20008011604 */
[C---:B------:R-:W-:Y:S01]  /*1550*/  IADD3 R13, R12.reuse, 0x18, RZ ;  /* 0x000000180c0d7810 */ /* 0x040fe20007ffe0ff */
[----:B------:R-:W-:Y:S01]  /*1560*/  USHF.R.U32.HI UR15, URZ, 0x4, UR15 ;  /* 0x000000043f0f7899 */ /* 0x000fe2000801160f */
[----:B-1----:R-:W-:Y:S01]  /*1570*/  VIADD R17, R12, 0x10 ;  /* 0x000000100c117836 */ /* 0x002fe20000000000 */
[----:B------:R-:W-:Y:S01]  /*1580*/  ULOP3.LUT UR4, UR4, 0x3fff, URZ, 0xc0, !UPT ;  /* 0x00003fff04047892 */ /* 0x000fe2000f8ec03f */
[----:B------:R-:W-:Y:S01]  /*1590*/  P2R R11, PR, RZ, 0x1 ;  /* 0x00000001ff0b7803 */ /* 0x000fe20000000000 */
[----:B------:R-:W-:-:S02]  /*15a0*/  ULOP3.LUT UR15, UR15, 0x3fff, URZ, 0xc0, !UPT ;  /* 0x00003fff0f0f7892 */ /* 0x000fc4000f8ec03f */
[----:B------:R-:W-:Y:S01]  /*15b0*/  ULOP3.LUT UR4, UR4, 0x10000, URZ, 0xfc, !UPT ;  /* 0x0001000004047892 */ /* 0x000fe2000f8efc3f */
[----:B------:R-:W-:Y:S01]  /*15c0*/  ISETP.GE.AND P6, PT, R0, R17, PT ;  /* 0x000000110000720c */ /* 0x000fe20003fc6270 */
[----:B------:R-:W-:-:S07]  /*15d0*/  ULOP3.LUT UR14, UR15, 0x10000, URZ, 0xfc, !UPT ;  /* 0x000100000f0e7892 */ /* 0x000fce000f8efc3f */
[----:B------:R-:W-:Y:S02]  /*15e0*/  UMOV UR6, UR14 ;  /* 0x0000000e00067c82 */ /* 0x000fe40008000000 */
[----:B------:R-:W-:Y:S01]  /*15f0*/  HGMMA.64x128x16.F32.BF16 R24, gdesc[UR4], RZ, !UPT, gsb0 ;  /* 0x01e00000041879f0 */ /* 0x000fe2000c0018ff */
[----:B------:R-:W-:Y:S02]  /*1600*/  ULDC UR6, c[0x0][0x604] ;  /* 0x0001810000067ab9 */ /* 0x000fe40000000800 */
[----:B------:R-:W-:Y:S02]  /*1610*/  WARPGROUP.DEPBAR.LE gsb0, 0x0 ;  /* 0x00008000000079c5 */ /* 0x000fe40000010000 */
[----:B------:R-:W-:Y:S02]  /*1620*/  FSEL R25, R25, -INF , P2 ;  /* 0xff80000019197808 */ /* 0x000fe40001000000 */
[----:B------:R-:W-:Y:S02]  /*1630*/  FSEL R31, R31, -INF , P2 ;  /* 0xff8000001f1f7808 */ /* 0x000fe40001000000 */
[----:B------:R-:W-:Y:S01]  /*1640*/  ISETP.GE.AND P2, PT, R0, R15, PT ;  /* 0x0000000f0000720c */ /* 0x000fe20003f46270 */
[----:B------:R-:W-:Y:S01]  /*1650*/  VIADD R15, R12, 0x21 ;  /* 0x000000210c0f7836 */ /* 0x000fe20000000000 */
[----:B------:R-:W-:-:S02]  /*1660*/  FSEL R29, R29, -INF , P4 ;  /* 0xff8000001d1d7808 */ /* 0x000fc40002000000 */
[----:B------:R-:W-:Y:S02]  /*1670*/  FSEL R35, R35, -INF , P4 ;  /* 0xff80000023237808 */ /* 0x000fe40002000000 */
[----:B------:R-:W-:Y:S01]  /*1680*/  ISETP.GE.AND P4, PT, R0, R15, PT ;  /* 0x0000000f0000720c */ /* 0x000fe20003f86270 */
[----:B------:R-:W-:Y:S01]  /*1690*/  VIADD R15, R12, 0x29 ;  /* 0x000000290c0f7836 */ /* 0x000fe20000000000 */
[----:B------:R-:W-:Y:S02]  /*16a0*/  FSEL R24, R24, -INF , P1 ;  /* 0xff80000018187808 */ /* 0x000fe40000800000 */
[----:B------:R-:W-:Y:S02]  /*16b0*/  FSEL R33, R33, -INF , P5 ;  /* 0xff80000021217808 */ /* 0x000fe40002800000 */
[----:B------:R-:W-:Y:S02]  /*16c0*/  FSEL R39, R39, -INF , P5 ;  /* 0xff80000027277808 */ /* 0x000fe40002800000 */
[----:B------:R-:W-:-:S02]  /*16d0*/  FSEL R30, R30, -INF , P1 ;  /* 0xff8000001e1e7808 */ /* 0x000fc40000800000 */
[C---:B------:R-:W-:Y:S02]  /*16e0*/  ISETP.GE.AND P5, PT, R0.reuse, R15, PT ;  /* 0x0000000f0000720c */ /* 0x040fe40003fa6270 */
[----:B------:R-:W-:Y:S01]  /*16f0*/  ISETP.GE.AND P1, PT, R0, R13, PT ;  /* 0x0000000d0000720c */ /* 0x000fe20003f26270 */
[----:B------:R-:W-:Y:S01]  /*1700*/  VIADD R13, R12, 0x20 ;  /* 0x000000200c0d7836 */ /* 0x000fe20000000000 */
[----:B------:R-:W-:Y:S02]  /*1710*/  FSEL R28, R28, -INF , P3 ;  /* 0xff8000001c1c7808 */ /* 0x000fe40001800000 */
[----:B------:R-:W-:Y:S02]  /*1720*/  FMNMX R15, R24, R25, !PT ;  /* 0x00000019180f7209 */ /* 0x000fe40007800000 */
[----:B------:R-:W-:Y:S02]  /*1730*/  FSEL R34, R34, -INF , P3 ;  /* 0xff80000022227808 */ /* 0x000fe40001800000 */
[----:B------:R-:W-:-:S02]  /*1740*/  FMNMX R14, R28, R15, !PT ;  /* 0x0000000f1c0e7209 */ /* 0x000fc40007800000 */
[----:B------:R-:W-:Y:S01]  /*1750*/  ISETP.GE.AND P3, PT, R0, R13, PT ;  /* 0x0000000d0000720c */ /* 0x000fe20003f66270 */
[----:B------:R-:W-:Y:S01]  /*1760*/  VIADD R13, R12, 0x28 ;  /* 0x000000280c0d7836 */ /* 0x000fe20000000000 */
[----:B------:R-:W-:Y:S02]  /*1770*/  FSEL R32, R32, -INF , P6 ;  /* 0xff80000020207808 */ /* 0x000fe40003000000 */
[----:B------:R-:W-:Y:S02]  /*1780*/  FMNMX R15, R29, R14, !PT ;  /* 0x0000000e1d0f7209 */ /* 0x000fe40007800000 */
[----:B------:R-:W-:Y:S02]  /*1790*/  FSEL R38, R38, -INF , P6 ;  /* 0xff80000026267808 */ /* 0x000fe40003000000 */
[----:B------:R-:W-:Y:S02]  /*17a0*/  ISETP.GE.AND P6, PT, R0, R13, PT ;  /* 0x0000000d0000720c */ /* 0x000fe40003fc6270 */
[----:B------:R-:W-:-:S02]  /*17b0*/  FMNMX R14, R32, R15, !PT ;  /* 0x0000000f200e7209 */ /* 0x000fc40007800000 */
[----:B------:R-:W-:Y:S02]  /*17c0*/  IADD3 R13, R12, 0x30, RZ ;  /* 0x000000300c0d7810 */ /* 0x000fe40007ffe0ff */
[----:B------:R-:W-:Y:S02]  /*17d0*/  FSEL R36, R36, -INF , P1 ;  /* 0xff80000024247808 */ /* 0x000fe40000800000 */
[----:B------:R-:W-:Y:S02]  /*17e0*/  FSEL R42, R42, -INF , P1 ;  /* 0xff8000002a2a7808 */ /* 0x000fe40000800000 */
[----:B------:R-:W-:Y:S02]  /*17f0*/  FMNMX R15, R33, R14, !PT ;  /* 0x0000000e210f7209 */ /* 0x000fe40007800000 */
[----:B------:R-:W-:Y:S01]  /*1800*/  ISETP.GE.AND P1, PT, R0, R13, PT ;  /* 0x0000000d0000720c */ /* 0x000fe20003f26270 */
[----:B------:R-:W-:Y:S01]  /*1810*/  VIADD R13, R12, 0x31 ;  /* 0x000000310c0d7836 */ /* 0x000fe20000000000 */
[----:B------:R-:W-:-:S02]  /*1820*/  FSEL R37, R37, -INF , P2 ;  /* 0xff80000025257808 */ /* 0x000fc40001000000 */
[----:B------:R-:W-:Y:S02]  /*1830*/  FMNMX R14, R36, R15, !PT ;  /* 0x0000000f240e7209 */ /* 0x000fe40007800000 */
[----:B------:R-:W-:Y:S02]  /*1840*/  FSEL R43, R43, -INF , P2 ;  /* 0xff8000002b2b7808 */ /* 0x000fe40001000000 */
[----:B------:R-:W-:Y:S01]  /*1850*/  ISETP.GE.AND P2, PT, R0, R13, PT ;  /* 0x0000000d0000720c */ /* 0x000fe20003f46270 */
[----:B------:R-:W-:Y:S01]  /*1860*/  VIADD R13, R12, 0x38 ;  /* 0x000000380c0d7836 */ /* 0x000fe20000000000 */
[----:B------:R-:W-:Y:S02]  /*1870*/  FSEL R40, R40, -INF , P3 ;  /* 0xff80000028287808 */ /* 0x000fe40001800000 */
[----:B------:R-:W-:Y:S02]  /*1880*/  FMNMX R15, R37, R14, !PT ;  /* 0x0000000e250f7209 */ /* 0x000fe40007800000 */
[----:B------:R-:W-:-:S02]  /*1890*/  FSEL R46, R46, -INF , P3 ;  /* 0xff8000002e2e7808 */ /* 0x000fc40001800000 */
[----:B------:R-:W-:Y:S02]  /*18a0*/  FSEL R41, R41, -INF , P4 ;  /* 0xff80000029297808 */ /* 0x000fe40002000000 */
[----:B------:R-:W-:Y:S02]  /*18b0*/  FMNMX R14, R40, R15, !PT ;  /* 0x0000000f280e7209 */ /* 0x000fe40007800000 */
[----:B------:R-:W-:Y:S01]  /*18c0*/  ISETP.GE.AND P3, PT, R0, R13, PT ;  /* 0x0000000d0000720c */ /* 0x000fe20003f66270 */
[----:B------:R-:W-:Y:S01]  /*18d0*/  VIADD R13, R12, 0x39 ;  /* 0x000000390c0d7836 */ /* 0x000fe20000000000 */
[----:B------:R-:W-:Y:S02]  /*18e0*/  FSEL R44, R44, -INF , P6 ;  /* 0xff8000002c2c7808 */ /* 0x000fe40003000000 */
[----:B------:R-:W-:Y:S02]  /*18f0*/  FMNMX R15, R41, R14, !PT ;  /* 0x0000000e290f7209 */ /* 0x000fe40007800000 */
[----:B------:R-:W-:-:S02]  /*1900*/  FSEL R47, R47, -INF , P4 ;  /* 0xff8000002f2f7808 */ /* 0x000fc40002000000 */
[----:B------:R-:W-:Y:S01]  /*1910*/  ISETP.GE.AND P4, PT, R0, R13, PT ;  /* 0x0000000d0000720c */ /* 0x000fe20003f86270 */
[----:B------:R-:W-:Y:S01]  /*1920*/  VIADD R13, R12, 0x40 ;  /* 0x000000400c0d7836 */ /* 0x000fe20000000000 */
[----:B------:R-:W-:Y:S02]  /*1930*/  FSEL R45, R45, -INF , P5 ;  /* 0xff8000002d2d7808 */ /* 0x000fe40002800000 */
[----:B------:R-:W-:Y:S02]  /*1940*/  FMNMX R14, R44, R15, !PT ;  /* 0x0000000f2c0e7209 */ /* 0x000fe40007800000 */
[----:B------:R-:W-:Y:S02]  /*1950*/  FSEL R50, R50, -INF , P6 ;  /* 0xff80000032327808 */ /* 0x000fe40003000000 */
        /* <DEDUP_REMOVED lines=8> */
[----:B------:R-:W-:-:S02]  /*19e0*/  IADD3 R13, R12, 0x48, RZ ;  /* 0x000000480c0d7810 */ /* 0x000fc40007ffe0ff */
[----:B------:R-:W-:Y:S02]  /*19f0*/  FSEL R52, R52, -INF , P3 ;  /* 0xff80000034347808 */ /* 0x000fe40001800000 */
[----:B------:R-:W-:Y:S02]  /*1a00*/  FMNMX R15, R49, R14, !PT ;  /* 0x0000000e310f7209 */ /* 0x000fe40007800000 */
[----:B------:R-:W-:Y:S02]  /*1a10*/  FSEL R54, R54, -INF , P1 ;  /* 0xff80000036367808 */ /* 0x000fe40000800000 */
[----:B------:R-:W-:Y:S01]  /*1a20*/  ISETP.GE.AND P1, PT, R0, R13, PT ;  /* 0x0000000d0000720c */ /* 0x000fe20003f26270 */
[----:B------:R-:W-:Y:S01]  /*1a30*/  VIADD R13, R12, 0x49 ;  /* 0x000000490c0d7836 */ /* 0x000fe20000000000 */
[----:B------:R-:W-:Y:S02]  /*1a40*/  FSEL R53, R53, -INF , P4 ;  /* 0xff80000035357808 */ /* 0x000fe40002000000 */
[----:B------:R-:W-:Y:S01]  /*1a50*/  FMNMX R14, R52, R15, !PT ;  /* 0x0000000f340e7209 */ /* 0x000fe20007800000 */
[----:B------:R-:W-:Y:S01]  /*1a60*/  VIADD R15, R12, 0x59 ;  /* 0x000000590c0f7836 */ /* 0x000fe20000000000 */
[----:B------:R-:W-:-:S02]  /*1a70*/  FSEL R56, R56, -INF , P6 ;  /* 0xff80000038387808 */ /* 0x000fc40003000000 */
[----:B------:R-:W-:Y:S02]  /*1a80*/  FMNMX R17, R53, R14, !PT ;  /* 0x0000000e35117209 */ /* 0x000fe40007800000 */
[----:B------:R-:W-:Y:S02]  /*1a90*/  FSEL R55, R55, -INF , P2 ;  /* 0xff80000037377808 */ /* 0x000fe40001000000 */
[----:B------:R-:W-:Y:S01]  /*1aa0*/  ISETP.GE.AND P2, PT, R0, R13, PT ;  /* 0x0000000d0000720c */ /* 0x000fe20003f46270 */
[----:B------:R-:W-:Y:S01]  /*1ab0*/  VIADD R13, R12, 0x50 ;  /* 0x000000500c0d7836 */ /* 0x000fe20000000000 */
[----:B------:R-:W-:Y:S02]  /*1ac0*/  FSEL R57, R57, -INF , P5 ;  /* 0xff80000039397808 */ /* 0x000fe40002800000 */
[----:B------:R-:W-:Y:S02]  /*1ad0*/  ISETP.GE.AND P0, PT, R0, R15, PT ;  /* 0x0000000f0000720c */ /* 0x000fe40003f06270 */
[----:B------:R-:W-:-:S02]  /*1ae0*/  FMNMX R14, R56, R17, !PT ;  /* 0x00000011380e7209 */ /* 0x000fc40007800000 */
[----:B------:R-:W-:Y:S02]  /*1af0*/  IADD3 R15, R12, 0x60, RZ ;  /* 0x000000600c0f7810 */ /* 0x000fe40007ffe0ff */
[----:B------:R-:W-:Y:S02]  /*1b00*/  FSEL R58, R58, -INF , P3 ;  /* 0xff8000003a3a7808 */ /* 0x000fe40001800000 */
[----:B------:R-:W-:Y:S01]  /*1b10*/  ISETP.GE.AND P3, PT, R0, R13, PT ;  /* 0x0000000d0000720c */ /* 0x000fe20003f66270 */
[----:B------:R-:W-:Y:S01]  /*1b20*/  VIADD R13, R12, 0x51 ;  /* 0x000000510c0d7836 */ /* 0x000fe20000000000 */
        /* <DEDUP_REMOVED lines=8> */
[----:B------:R-:W-:Y:S01]  /*1bb0*/  ISETP.GE.AND P4, PT, R0, R13, PT ;  /* 0x0000000d0000720c */ /* 0x000fe20003f86270 */
[----:B------:R-:W-:Y:S01]  /*1bc0*/  VIADD R13, R12, 0x58 ;  /* 0x000000580c0d7836 */ /* 0x000fe20000000000 */
[----:B------:R-:W-:-:S02]  /*1bd0*/  FSEL R67, R67, -INF , P2 ;  /* 0xff80000043437808 */ /* 0x000fc40001000000 */
[----:B------:R-:W-:Y:S01]  /*1be0*/  ISETP.GE.AND P2, PT, R0, R15, PT ;  /* 0x0000000f0000720c */ /* 0x000fe20003f46270 */
[----:B------:R-:W-:Y:S01]  /*1bf0*/  VIADD R15, R12, 0x68 ;  /* 0x000000680c0f7836 */ /* 0x000fe20000000000 */
[----:B------:R-:W-:Y:S02]  /*1c00*/  FSEL R64, R64, -INF , P3 ;  /* 0xff80000040407808 */ /* 0x000fe40001800000 */
[----:B------:R-:W-:Y:S02]  /*1c10*/  FMNMX R17, R61, R14, !PT ;  /* 0x0000000e3d117209 */ /* 0x000fe40007800000 */
[----:B------:R-:W-:Y:S02]  /*1c20*/  FSEL R62, R62, -INF , P6 ;  /* 0xff8000003e3e7808 */ /* 0x000fe40003000000 */
[----:B------:R-:W-:Y:S02]  /*1c30*/  ISETP.GE.AND P6, PT, R0, R13, PT ;  /* 0x0000000d0000720c */ /* 0x000fe40003fc6270 */
        /* <DEDUP_REMOVED lines=18> */
[----:B------:R-:W-:Y:S01]  /*1d60*/  FMNMX R14, R72, R17, !PT ;  /* 0x00000011480e7209 */ /* 0x000fe20007800000 */
[----:B------:R-:W-:Y:S01]  /*1d70*/  VIADD R17, R12, 0x71 ;  /* 0x000000710c117836 */ /* 0x000fe20000000000 */
[----:B------:R-:W-:Y:S02]  /*1d80*/  FSEL R85, R85, -INF , P4 ;  /* 0xff80000055557808 */ /* 0x000fe40002000000 */
[----:B------:R-:W-:Y:S02]  /*1d90*/  ISETP.GE.AND P4, PT, R0, R15, PT ;  /* 0x0000000f0000720c */ /* 0x000fe40003f86270 */
[----:B------:R-:W-:-:S02]  /*1da0*/  FSEL R76, R76, -INF , P3 ;  /* 0xff8000004c4c7808 */ /* 0x000fc40001800000 */
[----:B------:R-:W-:Y:S02]  /*1db0*/  FMNMX R19, R73, R14, !PT ;  /* 0x0000000e49137209 */ /* 0x000fe40007800000 */
[----:B------:R-:W-:Y:S02]  /*1dc0*/  IADD3 R15, R12, 0x70, RZ ;  /* 0x000000700c0f7810 */ /* 0x000fe40007ffe0ff */
[----:B------:R-:W-:Y:S02]  /*1dd0*/  FSEL R63, R63, -INF , P5 ;  /* 0xff8000003f3f7808 */ /* 0x000fe40002800000 */
[----:B------:R-:W-:Y:S02]  /*1de0*/  FSEL R77, R77, -INF , P4 ;  /* 0xff8000004d4d7808 */ /* 0x000fe40002000000 */
[----:B------:R-:W-:Y:S02]  /*1df0*/  FMNMX R14, R76, R19, !PT ;  /* 0x000000134c0e7209 */ /* 0x000fe40007800000 */
[----:B------:R-:W-:-:S02]  /*1e00*/  ISETP.GE.AND P5, PT, R0, R15, PT ;  /* 0x0000000f0000720c */ /* 0x000fc40003fa6270 */
[----:B------:R-:W-:Y:S02]  /*1e10*/  FMNMX R15, R77, R14, !PT ;  /* 0x0000000e4d0f7209 */ /* 0x000fe40007800000 */
[----:B------:R-:W-:Y:S02]  /*1e20*/  FSEL R80, R80, -INF , P5 ;  /* 0xff80000050507808 */ /* 0x000fe40002800000 */
[----:B------:R-:W-:Y:S02]  /*1e30*/  ISETP.GE.AND P6, PT, R0, R17, PT ;  /* 0x000000110000720c */ /* 0x000fe40003fc6270 */
[----:B------:R-:W-:Y:S02]  /*1e40*/  FMNMX R14, R80, R15, !PT ;  /* 0x0000000f500e7209 */ /* 0x000fe40007800000 */
[----:B------:R-:W-:Y:S02]  /*1e50*/  FSEL R81, R81, -INF , P6 ;  /* 0xff80000051517808 */ /* 0x000fe40003000000 */
[----:B------:R-:W-:-:S02]  /*1e60*/  P2R R20, PR, RZ, 0x2 ;  /* 0x00000002ff147803 */ /* 0x000fc40000000000 */
[----:B------:R-:W-:Y:S02]  /*1e70*/  FMNMX R15, R81, R14, !PT ;  /* 0x0000000e510f7209 */ /* 0x000fe40007800000 */
[----:B------:R-:W-:Y:S02]  /*1e80*/  P2R R21, PR, RZ, 0x1 ;  /* 0x00000001ff157803 */ /* 0x000fe40000000000 */
[----:B------:R-:W-:Y:S02]  /*1e90*/  FMNMX R14, R84, R15, !PT ;  /* 0x0000000f540e7209 */ /* 0x000fe40007800000 */
[----:B------:R-:W-:Y:S02]  /*1ea0*/  ISETP.GE.AND P0, PT, R0, R13, PT ;  /* 0x0000000d0000720c */ /* 0x000fe40003f06270 */
[----:B------:R-:W-:Y:S02]  /*1eb0*/  FMNMX R15, R85, R14, !PT ;  /* 0x0000000e550f7209 */ /* 0x000fe40007800000 */
[----:B------:R-:W-:-:S02]  /*1ec0*/  FSEL R74, R74, -INF , P0 ;  /* 0xff8000004a4a7808 */ /* 0x000fc40000000000 */
[----:B------:R-:W-:Y:S01]  /*1ed0*/  ISETP.NE.AND P0, PT, R21, RZ, PT ;  /* 0x000000ff1500720c */ /* 0x000fe20003f05270 */
[----:B------:R-:W1:Y:S01]  /*1ee0*/  SHFL.BFLY PT, R14, R15, 0x1, 0x1f ;  /* 0x0c201f000f0e7f89 */ /* 0x000e6200000e0000 */
[----:B------:R-:W-:Y:S02]  /*1ef0*/  FSEL R82, R82, -INF , P3 ;  /* 0xff80000052527808 */ /* 0x000fe40001800000 */
[----:B------:R-:W-:Y:S02]  /*1f00*/  FSEL R75, R75, -INF , P0 ;  /* 0xff8000004b4b7808 */ /* 0x000fe40000000000 */
[----:B------:R-:W-:Y:S01]  /*1f10*/  ISETP.NE.AND P0, PT, R11, RZ, PT ;  /* 0x000000ff0b00720c */ /* 0x000fe20003f05270 */
[----:B------:R-:W-:Y:S01]  /*1f20*/  VIADD R11, R0, 0x8 ;  /* 0x00000008000b7836 */ /* 0x000fe20000000000 */
[----:B------:R-:W-:Y:S02]  /*1f30*/  FSEL R83, R83, -INF , P4 ;  /* 0xff80000053537808 */ /* 0x000fe40002000000 */
[----:B------:R-:W-:-:S02]  /*1f40*/  FSEL R79, R79, -INF , P2 ;  /* 0xff8000004f4f7808 */ /* 0x000fc40001000000 */
[CC--:B------:R-:W-:Y:S02]  /*1f50*/  ISETP.GE.AND P3, PT, R11.reuse, R12.reuse, PT ;  /* 0x0000000c0b00720c */ /* 0x0c0fe40003f66270 */
[----:B------:R-:W-:Y:S02]  /*1f60*/  ISETP.GT.AND P4, PT, R11, R12, PT ;  /* 0x0000000c0b00720c */ /* 0x000fe40003f84270 */
[----:B------:R-:W-:Y:S02]  /*1f70*/  FSEL R87, R87, -INF , P6 ;  /* 0xff80000057577808 */ /* 0x000fe40003000000 */
[----:B------:R-:W-:Y:S02]  /*1f80*/  FSEL R88, R27, -INF , P4 ;  /* 0xff8000001b587808 */ /* 0x000fe40002000000 */
[----:B------:R-:W-:Y:S02]  /*1f90*/  FSEL R86, R86, -INF , P5 ;  /* 0xff80000056567808 */ /* 0x000fe40002800000 */
[----:B-1----:R-:W-:-:S02]  /*1fa0*/  FMNMX R17, R15, R14, !PT ;  /* 0x0000000e0f117209 */ /* 0x002fc40007800000 */
[----:B------:R-:W-:-:S03]  /*1fb0*/  FSEL R15, R26, -INF , P3 ;  /* 0xff8000001a0f7808 */ /* 0x000fc60001800000 */
[----:B------:R-:W1:Y:S01]  /*1fc0*/  SHFL.BFLY PT, R16, R17, 0x2, 0x1f ;  /* 0x0c401f0011107f89 */ /* 0x000e6200000e0000 */
[----:B------:R-:W-:Y:S02]  /*1fd0*/  FMNMX R19, R15, R88, !PT ;  /* 0x000000580f137209 */ /* 0x000fe40007800000 */
[----:B-1----:R-:W-:-:S04]  /*1fe0*/  FMNMX R16, R17, R16, !PT ;  /* 0x0000001011107209 */ /* 0x002fc80007800000 */
[----:B------:R-:W-:-:S04]  /*1ff0*/  FSETP.NEU.AND P1, PT, R16, -INF , PT ;  /* 0xff8000001000780b */ /* 0x000fc80003f2d000 */
[----:B------:R-:W-:Y:S02]  /*2000*/  FSEL R14, R16, RZ, P1 ;  /* 0x000000ff100e7208 */ /* 0x000fe40000800000 */
[----:B------:R-:W-:Y:S02]  /*2010*/  ISETP.NE.AND P1, PT, R20, RZ, PT ;  /* 0x000000ff1400720c */ /* 0x000fe40003f25270 */
[----:B------:R-:W-:Y:S01]  /*2020*/  FMNMX R20, R30, R19, !PT ;  /* 0x000000131e147209 */ /* 0x000fe20007800000 */
[----:B------:R-:W-:Y:S01]  /*2030*/  FMUL R14, R14, UR6 ;  /* 0x000000060e0e7c20 */ /* 0x000fe20008400000 */
[----:B------:R-:W-:Y:S02]  /*2040*/  FSEL R78, R78, -INF , P1 ;  /* 0xff8000004e4e7808 */ /* 0x000fe40000800000 */
[----:B------:R-:W-:Y:S01]  /*2050*/  FMNMX R19, R31, R20, !PT ;  /* 0x000000141f137209 */ /* 0x000fe20007800000 */
[--C-:B------:R-:W-:Y:S01]  /*2060*/  FFMA R24, R24, UR6, -R14.reuse ;  /* 0x0000000618187c23 */ /* 0x100fe2000800080e */
[--C-:B------:R-:W-:Y:S01]  /*2070*/  FFMA R17, R28, UR6, -R14.reuse ;  /* 0x000000061c117c23 */ /* 0x100fe2000800080e */
[--C-:B------:R-:W-:Y:S01]  /*2080*/  FFMA R26, R36, UR6, -R14.reuse ;  /* 0x00000006241a7c23 */ /* 0x100fe2000800080e */
[----:B------:R-:W-:Y:S01]  /*2090*/  FMNMX R22, R34, R19, !PT ;  /* 0x0000001322167209 */ /* 0x000fe20007800000 */
[--C-:B------:R-:W-:Y:S01]  /*20a0*/  FFMA R29, R29, UR6, -R14.reuse ;  /* 0x000000061d1d7c23 */ /* 0x100fe2000800080e */
[----:B------:R-:W-:Y:S01]  /*20b0*/  FSETP.GEU.AND P1, PT, R24, -126, PT ;  /* 0xc2fc00001800780b */ /* 0x000fe20003f2e000 */
        /* <DEDUP_REMOVED lines=12> */
[----:B------:R-:W-:Y:S01]  /*2180*/  @!P1 FMUL R24, R24, 0.5 ;  /* 0x3f00000018189820 */ /* 0x000fe20000400000 */
[----:B------:R-:W-:Y:S01]  /*2190*/  FMNMX R22, R42, R19, !PT ;  /* 0x000000132a167209 */ /* 0x000fe20007800000 */
[--C-:B------:R-:W-:Y:S01]  /*21a0*/  FFMA R23, R37, UR6, -R14.reuse ;  /* 0x0000000625177c23 */ /* 0x100fe2000800080e */
[----:B------:R-:W-:Y:S01]  /*21b0*/  FSETP.GEU.AND P6, PT, R21, -126, PT ;  /* 0xc2fc00001500780b */ /* 0x000fe20003fce000 */
[----:B------:R-:W1:Y:S01]  /*21c0*/  MUFU.EX2 R28, R24 ;  /* 0x00000018001c7308 */ /* 0x000e620000000800 */
[----:B------:R-:W-:Y:S01]  /*21d0*/  FMNMX R19, R43, R22, !PT ;  /* 0x000000162b137209 */ /* 0x000fe20007800000 */
[----:B------:R-:W-:Y:S01]  /*21e0*/  @!P3 FMUL R17, R17, 0.5 ;  /* 0x3f0000001111b820 */ /* 0x000fe20000400000 */
[----:B------:R-:W-:Y:S01]  /*21f0*/  FSETP.GEU.AND P5, PT, R32, -126, PT ;  /* 0xc2fc00002000780b */ /* 0x000fe20003fae000 */
[----:B------:R-:W-:Y:S01]  /*2200*/  @!P4 FMUL R29, R29, 0.5 ;  /* 0x3f0000001d1dc820 */ /* 0x000fe20000400000 */
[----:B------:R-:W-:Y:S01]  /*2210*/  FMNMX R22, R46, R19, !PT ;  /* 0x000000132e167209 */ /* 0x000fe20007800000 */
[--C-:B------:R-:W-:Y:S01]  /*2220*/  FFMA R27, R45, UR6, -R14.reuse ;  /* 0x000000062d1b7c23 */ /* 0x100fe2000800080e */
[--C-:B------:R-:W-:Y:S01]  /*2230*/  FFMA R44, R44, UR6, -R14.reuse ;  /* 0x000000062c2c7c23 */ /* 0x100fe2000800080e */
[----:B------:R-:W-:Y:S01]  /*2240*/  @!P2 FMUL R13, R13, 0.5 ;  /* 0x3f0000000d0da820 */ /* 0x000fe20000400000 */
[----:B------:R-:W-:Y:S01]  /*2250*/  FMNMX R19, R47, R22, !PT ;  /* 0x000000162f137209 */ /* 0x000fe20007800000 */
[----:B------:R-:W2:Y:S01]  /*2260*/  MUFU.EX2 R17, R17 ;  /* 0x0000001100117308 */ /* 0x000ea20000000800 */
[--C-:B------:R-:W-:Y:S01]  /*2270*/  FFMA R33, R52, UR6, -R14.reuse ;  /* 0x0000000634217c23 */ /* 0x100fe2000800080e */
[----:B------:R-:W-:Y:S01]  /*2280*/  @!P6 FMUL R21, R21, 0.5 ;  /* 0x3f0000001515e820 */ /* 0x000fe20000400000 */
[----:B------:R-:W-:Y:S01]  /*2290*/  FMNMX R22, R50, R19, !PT ;  /* 0x0000001332167209 */ /* 0x000fe20007800000 */
[--C-:B------:R-:W-:Y:S01]  /*22a0*/  FFMA R53, R53, UR6, -R14.reuse ;  /* 0x0000000635357c23 */ /* 0x100fe2000800080e */
[--C-:B------:R-:W-:Y:S01]  /*22b0*/  FFMA R57, R57, UR6, -R14.reuse ;  /* 0x0000000639397c23 */ /* 0x100fe2000800080e */
[----:B------:R-:W-:Y:S01]  /*22c0*/  @!P5 FMUL R32, R32, 0.5 ;  /* 0x3f0000002020d820 */ /* 0x000fe20000400000 */
[----:B-1----:R-:W-:Y:S01]  /*22d0*/  @!P1 FMUL R28, R28, R28 ;  /* 0x0000001c1c1c9220 */ /* 0x002fe20000400000 */
[----:B------:R-:W-:Y:S01]  /*22e0*/  FSETP.GEU.AND P1, PT, R26, -126, PT ;  /* 0xc2fc00001a00780b */ /* 0x000fe20003f2e000 */
[----:B------:R1:W3:Y:S01]  /*22f0*/  MUFU.EX2 R20, R29 ;  /* 0x0000001d00147308 */ /* 0x0002e20000000800 */
[----:B------:R-:W-:Y:S01]  /*2300*/  FMNMX R19, R51, R22, !PT ;  /* 0x0000001633137209 */ /* 0x000fe20007800000 */
[--C-:B------:R-:W-:Y:S01]  /*2310*/  FFMA R37, R56, UR6, -R14.reuse ;  /* 0x0000000638257c23 */ /* 0x100fe2000800080e */
[--C-:B------:R-:W-:Y:S01]  /*2320*/  FFMA R52, R65, UR6, -R14.reuse ;  /* 0x0000000641347c23 */ /* 0x100fe2000800080e */
[--C-:B------:R-:W-:Y:S01]  /*2330*/  FFMA R45, R64, UR6, -R14.reuse ;  /* 0x00000006402d7c23 */ /* 0x100fe2000800080e */
[----:B------:R-:W-:Y:S01]  /*2340*/  FMNMX R22, R54, R19, !PT ;  /* 0x0000001336167209 */ /* 0x000fe20007800000 */
[--C-:B------:R-:W-:Y:S01]  /*2350*/  FFMA R41, R61, UR6, -R14.reuse ;  /* 0x000000063d297c23 */ /* 0x100fe2000800080e */
[--C-:B------:R-:W-:Y:S01]  /*2360*/  FFMA R69, R69, UR6, -R14.reuse ;  /* 0x0000000645457c23 */ /* 0x100fe2000800080e */
[----:B------:R-:W4:Y:S01]  /*2370*/  MUFU.EX2 R13, R13 ;  /* 0x0000000d000d7308 */ /* 0x000f220000000800 */
[----:B------:R-:W-:Y:S01]  /*2380*/  FMNMX R19, R55, R22, !PT ;  /* 0x0000001637137209 */ /* 0x000fe20007800000 */
[----:B--2---:R-:W-:Y:S01]  /*2390*/  @!P3 FMUL R17, R17, R17 ;  /* 0x000000111111b220 */ /* 0x004fe20000400000 */
[----:B------:R-:W-:Y:S01]  /*23a0*/  FSETP.GEU.AND P3, PT, R36, -126, PT ;  /* 0xc2fc00002400780b */ /* 0x000fe20003f6e000 */
[----:B------:R-:W-:Y:S01]  /*23b0*/  @!P1 FMUL R26, R26, 0.5 ;  /* 0x3f0000001a1a9820 */ /* 0x000fe20000400000 */
[----:B------:R-:W-:Y:S01]  /*23c0*/  FMNMX R22, R58, R19, !PT ;  /* 0x000000133a167209 */ /* 0x000fe20007800000 */
[--C-:B-1----:R-:W-:Y:S01]  /*23d0*/  FFMA R29, R49, UR6, -R14.reuse ;  /* 0x00000006311d7c23 */ /* 0x102fe2000800080e */
[--C-:B------:R-:W-:Y:S01]  /*23e0*/  FFMA R49, R68, UR6, -R14.reuse ;  /* 0x0000000644317c23 */ /* 0x100fe2000800080e */
[----:B------:R-:W1:Y:S01]  /*23f0*/  MUFU.EX2 R21, R21 ;  /* 0x0000001500157308 */ /* 0x000e620000000800 */
[----:B------:R-:W-:Y:S01]  /*2400*/  FMNMX R19, R59, R22, !PT ;  /* 0x000000163b137209 */ /* 0x000fe20007800000 */
[----:B---3--:R-:W-:Y:S01]  /*2410*/  @!P4 FMUL R20, R20, R20 ;  /* 0x000000141414c220 */ /* 0x008fe20000400000 */
[----:B------:R-:W-:Y:S01]  /*2420*/  FSETP.GEU.AND P4, PT, R25, -126, PT ;  /* 0xc2fc00001900780b */ /* 0x000fe20003f8e000 */
[--C-:B------:R-:W-:Y:S01]  /*2430*/  FFMA R68, R81, UR6, -R14.reuse ;  /* 0x0000000651447c23 */ /* 0x100fe2000800080e */
[--C-:B------:R-:W-:Y:S01]  /*2440*/  FFMA R77, R77, UR6, -R14.reuse ;  /* 0x000000064d4d7c23 */ /* 0x100fe2000800080e */
[--C-:B------:R-:W-:Y:S01]  /*2450*/  FFMA R61, R80, UR6, -R14.reuse ;  /* 0x00000006503d7c23 */ /* 0x100fe2000800080e */
[----:B------:R-:W-:Y:S01]  /*2460*/  FFMA R65, R85, UR6, -R14 ;  /* 0x0000000655417c23 */ /* 0x000fe2000800080e */
[----:B------:R-:W2:Y:S01]  /*2470*/  MUFU.EX2 R26, R26 ;  /* 0x0000001a001a7308 */ /* 0x000ea20000000800 */
[----:B----4-:R-:W-:Y:S01]  /*2480*/  @!P2 FMUL R13, R13, R13 ;  /* 0x0000000d0d0da220 */ /* 0x010fe20000400000 */
[----:B------:R-:W-:Y:S01]  /*2490*/  FSETP.GEU.AND P2, PT, R23, -126, PT ;  /* 0xc2fc00001700780b */ /* 0x000fe20003f4e000 */
[----:B------:R-:W-:-:S05]  /*24a0*/  @!P3 FMUL R36, R36, 0.5 ;  /* 0x3f0000002424b820 */ /* 0x000fca0000400000 */
[----:B------:R3:W4:Y:S01]  /*24b0*/  MUFU.EX2 R24, R32 ;  /* 0x0000002000187308 */ /* 0x0007220000000800 */
[----:B-1----:R-:W-:Y:S01]  /*24c0*/  @!P6 FMUL R21, R21, R21 ;  /* 0x000000151515e220 */ /* 0x002fe20000400000 */
[----:B------:R-:W-:Y:S01]  /*24d0*/  FSETP.GEU.AND P6, PT, R27, -126, PT ;  /* 0xc2fc00001b00780b */ /* 0x000fe20003fce000 */
[----:B------:R-:W-:-:S04]  /*24e0*/  @!P4 FMUL R25, R25, 0.5 ;  /* 0x3f0000001919c820 */ /* 0x000fc80000400000 */
[----:B------:R-:W-:Y:S01]  /*24f0*/  @!P2 FMUL R23, R23, 0.5 ;  /* 0x3f0000001717a820 */ /* 0x000fe20000400000 */
[----:B------:R-:W1:Y:S01]  /*2500*/  MUFU.EX2 R36, R36 ;  /* 0x0000002400247308 */ /* 0x000e620000000800 */
[----:B--2---:R-:W-:Y:S01]  /*2510*/  @!P1 FMUL R26, R26, R26 ;  /* 0x0000001a1a1a9220 */ /* 0x004fe20000400000 */
[----:B------:R-:W-:Y:S02]  /*2520*/  FSETP.GEU.AND P1, PT, R48, -126, PT ;  /* 0xc2fc00003000780b */ /* 0x000fe40003f2e000 */
[----:B---3--:R-:W-:-:S03]  /*2530*/  FMNMX R32, R62, R19, !PT ;  /* 0x000000133e207209 */ /* 0x008fc60007800000 */
[----:B------:R-:W-:Y:S01]  /*2540*/  @!P6 FMUL R27, R27, 0.5 ;  /* 0x3f0000001b1be820 */ /* 0x000fe20000400000 */
[----:B------:R-:W-:Y:S01]  /*2550*/  FMNMX R19, R63, R32, !PT ;  /* 0x000000203f137209 */ /* 0x000fe20007800000 */
[----:B------:R-:W2:Y:S01]  /*2560*/  MUFU.EX2 R25, R25 ;  /* 0x0000001900197308 */ /* 0x000ea20000000800 */
[----:B----4-:R-:W-:Y:S01]  /*2570*/  @!P5 FMUL R24, R24, R24 ;  /* 0x000000181818d220 */ /* 0x010fe20000400000 */
[----:B------:R-:W-:Y:S02]  /*2580*/  FSETP.GEU.AND P5, PT, R44, -126, PT ;  /* 0xc2fc00002c00780b */ /* 0x000fe40003fae000 */
[----:B------:R-:W-:Y:S02]  /*2590*/  FMNMX R32, R66, R19, !PT ;  /* 0x0000001342207209 */ /* 0x000fe40007800000 */
[----:B------:R-:W-:Y:S02]  /*25a0*/  @!P1 FMUL R48, R48, 0.5 ;  /* 0x3f00000030309820 */ /* 0x000fe40000400000 */
[----:B------:R-:W-:Y:S01]  /*25b0*/  FMNMX R19, R67, R32, !PT ;  /* 0x0000002043137209 */ /* 0x000fe20007800000 */
[----:B------:R-:W3:Y:S01]  /*25c0*/  MUFU.EX2 R23, R23 ;  /* 0x0000001700177308 */ /* 0x000ee20000000800 */
[----:B-1----:R-:W-:Y:S01]  /*25d0*/  @!P3 FMUL R36, R36, R36 ;  /* 0x000000242424b220 */ /* 0x002fe20000400000 */
[----:B------:R-:W-:-:S02]  /*25e0*/  FSETP.GEU.AND P3, PT, R33, -126, PT ;  /* 0xc2fc00002100780b */ /* 0x000fc40003f6e000 */
[----:B------:R-:W-:Y:S02]  /*25f0*/  FMNMX R40, R70, R19, !PT ;  /* 0x0000001346287209 */ /* 0x000fe40007800000 */
[----:B------:R-:W-:Y:S02]  /*2600*/  @!P5 FMUL R44, R44, 0.5 ;  /* 0x3f0000002c2cd820 */ /* 0x000fe40000400000 */
[----:B------:R1:W4:Y:S01]  /*2610*/  MUFU.EX2 R32, R48 ;  /* 0x0000003000207308 */ /* 0x0003220000000800 */
[----:B------:R-:W-:Y:S01]  /*2620*/  FMNMX R19, R71, R40, !PT ;  /* 0x0000002847137209 */ /* 0x000fe20007800000 */
[----:B--2---:R-:W-:Y:S01]  /*2630*/  @!P4 FMUL R25, R25, R25 ;  /* 0x000000191919c220 */ /* 0x004fe20000400000 */
[----:B------:R-:W-:Y:S02]  /*2640*/  FSETP.GEU.AND P4, PT, R53, -126, PT ;  /* 0xc2fc00003500780b */ /* 0x000fe40003f8e000 */
[----:B------:R-:W-:Y:S02]  /*2650*/  FMNMX R40, R74, R19, !PT ;  /* 0x000000134a287209 */ /* 0x000fe40007800000 */
[----:B------:R-:W-:Y:S01]  /*2660*/  @!P3 FMUL R33, R33, 0.5 ;  /* 0x3f0000002121b820 */ /* 0x000fe20000400000 */
[----:B------:R-:W2:Y:S01]  /*2670*/  MUFU.EX2 R27, R27 ;  /* 0x0000001b001b7308 */ /* 0x000ea20000000800 */
[--C-:B-1----:R-:W-:Y:S01]  /*2680*/  FFMA R48, R60, UR6, -R14.reuse ;  /* 0x000000063c307c23 */ /* 0x102fe2000800080e */
[----:B------:R-:W-:Y:S01]  /*2690*/  FMNMX R19, R75, R40, !PT ;  /* 0x000000284b137209 */ /* 0x000fe20007800000 */
[----:B---3--:R-:W-:Y:S01]  /*26a0*/  @!P2 FMUL R23, R23, R23 ;  /* 0x000000171717a220 */ /* 0x008fe20000400000 */
[----:B------:R-:W-:Y:S01]  /*26b0*/  FSETP.GEU.AND P2, PT, R29, -126, PT ;  /* 0xc2fc00001d00780b */ /* 0x000fe20003f4e000 */
[----:B------:R-:W-:Y:S01]  /*26c0*/  FFMA R60, R73, UR6, -R14 ;  /* 0x00000006493c7c23 */ /* 0x000fe2000800080e */
[----:B------:R-:W-:-:S02]  /*26d0*/  FMNMX R40, R78, R19, !PT ;  /* 0x000000134e287209 */ /* 0x000fc40007800000 */
[----:B------:R1:W3:Y:S01]  /*26e0*/  MUFU.EX2 R22, R44 ;  /* 0x0000002c00167308 */ /* 0x0002e20000000800 */
[----:B----4-:R-:W-:Y:S01]  /*26f0*/  @!P1 FMUL R32, R32, R32 ;  /* 0x0000002020209220 */ /* 0x010fe20000400000 */
[----:B------:R-:W-:Y:S01]  /*2700*/  FSETP.GEU.AND P1, PT, R48, -126, PT ;  /* 0xc2fc00003000780b */ /* 0x000fe20003f2e000 */
[----:B------:R-:W-:Y:S01]  /*2710*/  @!P4 FMUL R53, R53, 0.5 ;  /* 0x3f0000003535c820 */ /* 0x000fe20000400000 */
[----:B------:R-:W-:-:S04]  /*2720*/  FMNMX R19, R79, R40, !PT ;  /* 0x000000284f137209 */ /* 0x000fc80007800000 */
[----:B------:R4:W5:Y:S01]  /*2730*/  MUFU.EX2 R40, R53 ;  /* 0x0000003500287308 */ /* 0x0009620000000800 */
[----:B--2---:R-:W-:Y:S01]  /*2740*/  @!P6 FMUL R27, R27, R27 ;  /* 0x0000001b1b1be220 */ /* 0x004fe20000400000 */
[----:B------:R-:W-:Y:S01]  /*2750*/  FSETP.GEU.AND P6, PT, R57, -126, PT ;  /* 0xc2fc00003900780b */ /* 0x000fe20003fce000 */
[----:B------:R-:W-:Y:S01]  /*2760*/  @!P2 FMUL R29, R29, 0.5 ;  /* 0x3f0000001d1da820 */ /* 0x000fe20000400000 */
[----:B-1----:R-:W-:-:S03]  /*2770*/  FMNMX R44, R82, R19, !PT ;  /* 0x00000013522c7209 */ /* 0x002fc60007800000 */
[----:B------:R-:W-:Y:S01]  /*2780*/  @!P1 FMUL R48, R48, 0.5 ;  /* 0x3f00000030309820 */ /* 0x000fe20000400000 */
[----:B------:R-:W-:Y:S01]  /*2790*/  FMNMX R19, R83, R44, !PT ;  /* 0x0000002c53137209 */ /* 0x000fe20007800000 */
[----:B------:R-:W1:Y:S01]  /*27a0*/  MUFU.EX2 R33, R33 ;  /* 0x0000002100217308 */ /* 0x000e620000000800 */
[----:B---3--:R-:W-:Y:S01]  /*27b0*/  @!P5 FMUL R22, R22, R22 ;  /* 0x000000161616d220 */ /* 0x008fe20000400000 */
[----:B------:R-:W-:Y:S01]  /*27c0*/  FSETP.GEU.AND P5, PT, R37, -126, PT ;  /* 0xc2fc00002500780b */ /* 0x000fe20003fae000 */
[----:B----4-:R-:W-:Y:S01]  /*27d0*/  FFMA R53, R76, UR6, -R14 ;  /* 0x000000064c357c23 */ /* 0x010fe2000800080e */
[----:B------:R-:W-:Y:S02]  /*27e0*/  FMNMX R44, R86, R19, !PT ;  /* 0x00000013562c7209 */ /* 0x000fe40007800000 */
[----:B------:R-:W-:Y:S02]  /*27f0*/  @!P6 FMUL R57, R57, 0.5 ;  /* 0x3f0000003939e820 */ /* 0x000fe40000400000 */
[----:B------:R-:W2:Y:S01]  /*2800*/  MUFU.EX2 R48, R48 ;  /* 0x0000003000307308 */ /* 0x000ea20000000800 */
[----:B------:R-:W-:Y:S01]  /*2810*/  FMNMX R19, R87, R44, !PT ;  /* 0x0000002c57137209 */ /* 0x000fe20007800000 */
[----:B-----5:R-:W-:Y:S01]  /*2820*/  @!P4 FMUL R40, R40, R40 ;  /* 0x000000282828c220 */ /* 0x020fe20000400000 */
[----:B------:R-:W-:-:S03]  /*2830*/  FSETP.GEU.AND P4, PT, R52, -126, PT ;  /* 0xc2fc00003400780b */ /* 0x000fc60003f8e000 */
[----:B------:R-:W3:Y:S01]  /*2840*/  SHFL.BFLY PT, R56, R19, 0x1, 0x1f ;  /* 0x0c201f0013387f89 */ /* 0x000ee200000e0000 */
[----:B------:R-:W-:Y:S01]  /*2850*/  @!P5 FMUL R37, R37, 0.5 ;  /* 0x3f0000002525d820 */ /* 0x000fe20000400000 */
[----:B------:R4:W5:Y:S01]  /*2860*/  MUFU.EX2 R44, R57 ;  /* 0x00000039002c7308 */ /* 0x0009620000000800 */
[----:B-1----:R-:W-:Y:S01]  /*2870*/  @!P3 FMUL R33, R33, R33 ;  /* 0x000000212121b220 */ /* 0x002fe20000400000 */
[----:B------:R-:W-:-:S06]  /*2880*/  FSETP.GEU.AND P3, PT, R45, -126, PT ;  /* 0xc2fc00002d00780b */ /* 0x000fcc0003f6e000 */
[----:B------:R-:W1:Y:S01]  /*2890*/  MUFU.EX2 R29, R29 ;  /* 0x0000001d001d7308 */ /* 0x000e620000000800 */
[--C-:B----4-:R-:W-:Y:S01]  /*28a0*/  FFMA R57, R72, UR6, -R14.reuse ;  /* 0x0000000648397c23 */ /* 0x110fe2000800080e */
[----:B--2---:R-:W-:Y:S01]  /*28b0*/  @!P1 FMUL R48, R48, R48 ;  /* 0x0000003030309220 */ /* 0x004fe20000400000 */
[----:B------:R-:W-:Y:S01]  /*28c0*/  @!P4 FMUL R52, R52, 0.5 ;  /* 0x3f0000003434c820 */ /* 0x000fe20000400000 */
[----:B------:R-:W-:Y:S02]  /*28d0*/  FFMA R72, R84, UR6, -R14 ;  /* 0x0000000654487c23 */ /* 0x000fe4000800080e */
[----:B------:R-:W-:Y:S01]  /*28e0*/  FSETP.GEU.AND P1, PT, R57, -126, PT ;  /* 0xc2fc00003900780b */ /* 0x000fe20003f2e000 */
[----:B------:R-:W-:Y:S01]  /*28f0*/  @!P3 FMUL R45, R45, 0.5 ;  /* 0x3f0000002d2db820 */ /* 0x000fe20000400000 */
[----:B------:R-:W2:Y:S01]  /*2900*/  MUFU.EX2 R37, R37 ;  /* 0x0000002500257308 */ /* 0x000ea20000000800 */
[----:B-----5:R-:W-:Y:S01]  /*2910*/  @!P6 FMUL R44, R44, R44 ;  /* 0x0000002c2c2ce220 */ /* 0x020fe20000400000 */
[----:B------:R-:W-:-:S02]  /*2920*/  FSETP.GEU.AND P6, PT, R69, -126, PT ;  /* 0xc2fc00004500780b */ /* 0x000fc40003fce000 */
[----:B---3--:R-:W-:-:S04]  /*2930*/  FMNMX R19, R19, R56, !PT ;  /* 0x0000003813137209 */ /* 0x008fc80007800000 */
[----:B------:R-:W3:Y:S01]  /*2940*/  MUFU.EX2 R52, R52 ;  /* 0x0000003400347308 */ /* 0x000ee20000000800 */
[----:B-1----:R-:W-:Y:S01]  /*2950*/  @!P2 FMUL R29, R29, R29 ;  /* 0x0000001d1d1da220 */ /* 0x002fe20000400000 */
[----:B------:R-:W-:Y:S01]  /*2960*/  FSETP.GEU.AND P2, PT, R41, -126, PT ;  /* 0xc2fc00002900780b */ /* 0x000fe20003f4e000 */
[----:B------:R-:W-:Y:S01]  /*2970*/  @!P1 FMUL R57, R57, 0.5 ;  /* 0x3f00000039399820 */ /* 0x000fe20000400000 */
[----:B------:R-:W1:Y:S03]  /*2980*/  SHFL.BFLY PT, R64, R19, 0x2, 0x1f ;  /* 0x0c401f0013407f89 */ /* 0x000e6600000e0000 */
[----:B------:R-:W-:Y:S01]  /*2990*/  @!P6 FMUL R69, R69, 0.5 ;  /* 0x3f0000004545e820 */ /* 0x000fe20000400000 */
[----:B------:R-:W4:Y:S01]  /*29a0*/  MUFU.EX2 R45, R45 ;  /* 0x0000002d002d7308 */ /* 0x000f220000000800 */
[----:B--2---:R-:W-:Y:S01]  /*29b0*/  @!P5 FMUL R37, R37, R37 ;  /* 0x000000252525d220 */ /* 0x004fe20000400000 */
[----:B------:R-:W-:-:S05]  /*29c0*/  FSETP.GEU.AND P5, PT, R49, -126, PT ;  /* 0xc2fc00003100780b */ /* 0x000fca0003fae000 */
[----:B------:R-:W-:Y:S01]  /*29d0*/  @!P2 FMUL R41, R41, 0.5 ;  /* 0x3f0000002929a820 */ /* 0x000fe20000400000 */
[----:B------:R-:W2:Y:S01]  /*29e0*/  MUFU.EX2 R57, R57 ;  /* 0x0000003900397308 */ /* 0x000ea20000000800 */
[----:B---3--:R-:W-:Y:S01]  /*29f0*/  @!P4 FMUL R52, R52, R52 ;  /* 0x000000343434c220 */ /* 0x008fe20000400000 */
[----:B------:R-:W-:-:S05]  /*2a00*/  FSETP.GEU.AND P4, PT, R77, -126, PT ;  /* 0xc2fc00004d00780b */ /* 0x000fca0003f8e000 */
[----:B------:R-:W-:Y:S01]  /*2a10*/  @!P5 FMUL R49, R49, 0.5 ;  /* 0x3f0000003131d820 */ /* 0x000fe20000400000 */
[----:B------:R-:W3:Y:S01]  /*2a20*/  MUFU.EX2 R41, R41 ;  /* 0x0000002900297308 */ /* 0x000ee20000000800 */
[----:B----4-:R-:W-:Y:S01]  /*2a30*/  @!P3 FMUL R45, R45, R45 ;  /* 0x0000002d2d2db220 */ /* 0x010fe20000400000 */
[----:B------:R-:W-:Y:S02]  /*2a40*/  FSETP.GEU.AND P3, PT, R53, -126, PT ;  /* 0xc2fc00003500780b */ /* 0x000fe40003f6e000 */
[----:B-1----:R-:W-:-:S03]  /*2a50*/  FMNMX R19, R19, R64, !PT ;  /* 0x0000004013137209 */ /* 0x002fc60007800000 */
[----:B------:R-:W-:Y:S01]  /*2a60*/  @!P4 FMUL R77, R77, 0.5 ;  /* 0x3f0000004d4dc820 */ /* 0x000fe20000400000 */
[----:B------:R-:W1:Y:S01]  /*2a70*/  MUFU.EX2 R56, R69 ;  /* 0x0000004500387308 */ /* 0x000e620000000800 */
[----:B--2---:R-:W-:Y:S01]  /*2a80*/  @!P1 FMUL R57, R57, R57 ;  /* 0x0000003939399220 */ /* 0x004fe20000400000 */
[----:B------:R-:W-:-:S03]  /*2a90*/  FSETP.GEU.AND P1, PT, R68, -126, PT ;  /* 0xc2fc00004400780b */ /* 0x000fc60003f2e000 */
[----:B------:R-:W-:Y:S01]  /*2aa0*/  FADD R81, R36, R57 ;  /* 0x0000003924517221 */ /* 0x000fe20000000000 */
[----:B------:R-:W-:Y:S01]  /*2ab0*/  F2FP.BF16.F32.PACK_AB R36, R25, R36 ;  /* 0x000000241924723e */ /* 0x000fe200000010ff */
[----:B------:R-:W-:Y:S01]  /*2ac0*/  @!P3 FMUL R53, R53, 0.5 ;  /* 0x3f0000003535b820 */ /* 0x000fe20000400000 */
[----:B------:R-:W2:Y:S01]  /*2ad0*/  MUFU.EX2 R64, R77 ;  /* 0x0000004d00407308 */ /* 0x000ea20000000800 */
[----:B---3--:R-:W-:Y:S01]  /*2ae0*/  @!P2 FMUL R41, R41, R41 ;  /* 0x000000292929a220 */ /* 0x008fe20000400000 */
[----:B------:R-:W-:-:S05]  /*2af0*/  FSETP.GEU.AND P2, PT, R60, -126, PT ;  /* 0xc2fc00003c00780b */ /* 0x000fca0003f4e000 */
[----:B------:R-:W-:Y:S01]  /*2b00*/  @!P1 FMUL R68, R68, 0.5 ;  /* 0x3f00000044449820 */ /* 0x000fe20000400000 */
[----:B------:R-:W3:Y:S01]  /*2b10*/  MUFU.EX2 R49, R49 ;  /* 0x0000003100317308 */ /* 0x000ee20000000800 */
[----:B-1----:R-:W-:Y:S01]  /*2b20*/  @!P6 FMUL R56, R56, R56 ;  /* 0x000000383838e220 */ /* 0x002fe20000400000 */
[----:B------:R-:W-:-:S04]  /*2b30*/  FSETP.NEU.AND P6, PT, R19, -INF , PT ;  /* 0xff8000001300780b */ /* 0x000fc80003fcd000 */
[----:B------:R-:W-:Y:S01]  /*2b40*/  FSEL R69, R19, RZ, P6 ;  /* 0x000000ff13457208 */ /* 0x000fe20003000000 */
[----:B------:R-:W-:Y:S01]  /*2b50*/  @!P2 FMUL R60, R60, 0.5 ;  /* 0x3f0000003c3ca820 */ /* 0x000fe20000400000 */
[----:B------:R-:W1:Y:S01]  /*2b60*/  MUFU.EX2 R68, R68 ;  /* 0x0000004400447308 */ /* 0x000e620000000800 */
[----:B--2---:R-:W-:Y:S01]  /*2b70*/  @!P4 FMUL R64, R64, R64 ;  /* 0x000000404040c220 */ /* 0x004fe20000400000 */
[----:B------:R-:W-:Y:S01]  /*2b80*/  FSETP.GEU.AND P6, PT, R72, -126, PT ;  /* 0xc2fc00004800780b */ /* 0x000fe20003fce000 */
[----:B------:R-:W-:-:S04]  /*2b90*/  FMUL R14, R69, UR6 ;  /* 0x00000006450e7c20 */ /* 0x000fc80008400000 */
[--C-:B------:R-:W-:Y:S01]  /*2ba0*/  FFMA R80, R31, UR6, -R14.reuse ;  /* 0x000000061f507c23 */ /* 0x100fe2000800080e */
[----:B------:R-:W2:Y:S01]  /*2bb0*/  MUFU.EX2 R53, R53 ;  /* 0x0000003500357308 */ /* 0x000ea20000000800 */
[--C-:B------:R-:W-:Y:S01]  /*2bc0*/  FFMA R76, R88, UR6, -R14.reuse ;  /* 0x00000006584c7c23 */ /* 0x100fe2000800080e */
[--C-:B------:R-:W-:Y:S01]  /*2bd0*/  FFMA R15, R15, UR6, -R14.reuse ;  /* 0x000000060f0f7c23 */ /* 0x100fe2000800080e */
[----:B---3--:R-:W-:Y:S01]  /*2be0*/  @!P5 FMUL R49, R49, R49 ;  /* 0x000000313131d220 */ /* 0x008fe20000400000 */
[----:B------:R-:W-:Y:S01]  /*2bf0*/  FSETP.GEU.AND P5, PT, R61, -126, PT ;  /* 0xc2fc00003d00780b */ /* 0x000fe20003fae000 */
[--C-:B------:R-:W-:Y:S01]  /*2c00*/  FFMA R90, R43, UR6, -R14.reuse ;  /* 0x000000062b5a7c23 */ /* 0x100fe2000800080e */
[----:B------:R-:W-:Y:S01]  /*2c10*/  FSETP.GEU.AND P4, PT, R76, -126, PT ;  /* 0xc2fc00004c00780b */ /* 0x000fe20003f8e000 */
[----:B------:R-:W-:Y:S01]  /*2c20*/  @!P6 FMUL R72, R72, 0.5 ;  /* 0x3f0000004848e820 */ /* 0x000fe20000400000 */
[----:B------:R-:W3:Y:S01]  /*2c30*/  MUFU.EX2 R60, R60 ;  /* 0x0000003c003c7308 */ /* 0x000ee20000000800 */
[----:B-1----:R-:W-:Y:S01]  /*2c40*/  @!P1 FMUL R68, R68, R68 ;  /* 0x0000004444449220 */ /* 0x002fe20000400000 */
[----:B------:R-:W-:Y:S01]  /*2c50*/  FSETP.GEU.AND P1, PT, R80, -126, PT ;  /* 0xc2fc00005000780b */ /* 0x000fe20003f2e000 */
[--C-:B------:R-:W-:Y:S01]  /*2c60*/  FFMA R34, R34, UR6, -R14.reuse ;  /* 0x0000000622227c23 */ /* 0x100fe2000800080e */
[--C-:B------:R-:W-:Y:S01]  /*2c70*/  FFMA R88, R39, UR6, -R14.reuse ;  /* 0x0000000627587c23 */ /* 0x100fe2000800080e */
[--C-:B------:R-:W-:Y:S01]  /*2c80*/  FFMA R30, R30, UR6, -R14.reuse ;  /* 0x000000061e1e7c23 */ /* 0x100fe2000800080e */
[--C-:B------:R-:W-:Y:S01]  /*2c90*/  FFMA R38, R38, UR6, -R14.reuse ;  /* 0x0000000626267c23 */ /* 0x100fe2000800080e */
[--C-:B------:R-:W-:Y:S01]  /*2ca0*/  FFMA R84, R35, UR6, -R14.reuse ;  /* 0x0000000623547c23 */ /* 0x100fe2000800080e */
[----:B------:R-:W1:Y:S01]  /*2cb0*/  MUFU.EX2 R72, R72 ;  /* 0x0000004800487308 */ /* 0x000e620000000800 */
[----:B--2---:R-:W-:Y:S01]  /*2cc0*/  @!P3 FMUL R53, R53, R53 ;  /* 0x000000353535b220 */ /* 0x004fe20000400000 */
[----:B------:R-:W-:Y:S01]  /*2cd0*/  FSETP.GEU.AND P3, PT, R15, -126, PT ;  /* 0xc2fc00000f00780b */ /* 0x000fe20003f6e000 */
[----:B------:R-:W-:Y:S01]  /*2ce0*/  @!P4 FMUL R76, R76, 0.5 ;  /* 0x3f0000004c4cc820 */ /* 0x000fe20000400000 */
[----:B------:R-:W-:Y:S01]  /*2cf0*/  @!P5 FMUL R61, R61, 0.5 ;  /* 0x3f0000003d3dd820 */ /* 0x000fe20000400000 */
[--C-:B------:R-:W-:Y:S01]  /*2d00*/  FFMA R46, R46, UR6, -R14.reuse ;  /* 0x000000062e2e7c23 */ /* 0x100fe2000800080e */
[--C-:B------:R-:W-:Y:S01]  /*2d10*/  FFMA R42, R42, UR6, -R14.reuse ;  /* 0x000000062a2a7c23 */ /* 0x100fe2000800080e */
[----:B------:R-:W-:Y:S01]  /*2d20*/  @!P1 FMUL R80, R80, 0.5 ;  /* 0x3f00000050509820 */ /* 0x000fe20000400000 */
[--C-:B------:R-:W-:Y:S01]  /*2d30*/  FFMA R50, R50, UR6, -R14.reuse ;  /* 0x0000000632327c23 */ /* 0x100fe2000800080e */
[----:B---3--:R-:W-:Y:S01]  /*2d40*/  @!P2 FMUL R60, R60, R60 ;  /* 0x0000003c3c3ca220 */ /* 0x008fe20000400000 */
[----:B------:R-:W-:Y:S01]  /*2d50*/  FSETP.GEU.AND P2, PT, R65, -126, PT ;  /* 0xc2fc00004100780b */ /* 0x000fe20003f4e000 */
[----:B------:R-:W2:Y:S01]  /*2d60*/  MUFU.EX2 R76, R76 ;  /* 0x0000004c004c7308 */ /* 0x000ea20000000800 */
[--C-:B------:R-:W-:Y:S01]  /*2d70*/  FFMA R92, R47, UR6, -R14.reuse ;  /* 0x000000062f5c7c23 */ /* 0x100fe2000800080e */
[--C-:B------:R-:W-:Y:S01]  /*2d80*/  FFMA R94, R58, UR6, -R14.reuse ;  /* 0x000000063a5e7c23 */ /* 0x100fe2000800080e */
[--C-:B------:R-:W-:Y:S01]  /*2d90*/  FFMA R69, R67, UR6, -R14.reuse ;  /* 0x0000000643457c23 */ /* 0x100fe2000800080e */
[----:B------:R-:W-:Y:S01]  /*2da0*/  @!P3 FMUL R15, R15, 0.5 ;  /* 0x3f0000000f0fb820 */ /* 0x000fe20000400000 */
[--C-:B------:R-:W-:Y:S01]  /*2db0*/  FFMA R54, R54, UR6, -R14.reuse ;  /* 0x0000000636367c23 */ /* 0x100fe2000800080e */
[----:B-1----:R-:W-:Y:S01]  /*2dc0*/  @!P6 FMUL R72, R72, R72 ;  /* 0x000000484848e220 */ /* 0x002fe20000400000 */
[----:B------:R-:W-:Y:S01]  /*2dd0*/  FSETP.GEU.AND P6, PT, R34, -126, PT ;  /* 0xc2fc00002200780b */ /* 0x000fe20003fce000 */
[----:B------:R-:W1:Y:S01]  /*2de0*/  MUFU.EX2 R80, R80 ;  /* 0x0000005000507308 */ /* 0x000e620000000800 */
[--C-:B------:R-:W-:Y:S01]  /*2df0*/  FFMA R73, R83, UR6, -R14.reuse ;  /* 0x0000000653497c23 */ /* 0x100fe2000800080e */
[--C-:B------:R-:W-:Y:S01]  /*2e00*/  FFMA R74, R74, UR6, -R14.reuse ;  /* 0x000000064a4a7c23 */ /* 0x100fe2000800080e */
[--C-:B------:R-:W-:Y:S01]  /*2e10*/  FFMA R77, R79, UR6, -R14.reuse ;  /* 0x000000064f4d7c23 */ /* 0x100fe2000800080e */
[----:B------:R-:W-:Y:S01]  /*2e20*/  @!P2 FMUL R65, R65, 0.5 ;  /* 0x3f0000004141a820 */ /* 0x000fe20000400000 */
[--C-:B------:R-:W-:Y:S01]  /*2e30*/  FFMA R96, R86, UR6, -R14.reuse ;  /* 0x0000000656607c23 */ /* 0x100fe2000800080e */
[----:B------:R-:W-:Y:S01]  /*2e40*/  FFMA R79, R87, UR6, -R14 ;  /* 0x00000006574f7c23 */ /* 0x000fe2000800080e */
[----:B------:R-:W-:Y:S01]  /*2e50*/  FADD R85, R29, R68 ;  /* 0x000000441d557221 */ /* 0x000fe20000000000 */
[----:B------:R-:W3:Y:S01]  /*2e60*/  MUFU.EX2 R61, R61 ;  /* 0x0000003d003d7308 */ /* 0x000ee20000000800 */
[----:B--2---:R-:W-:Y:S01]  /*2e70*/  @!P4 FMUL R76, R76, R76 ;  /* 0x0000004c4c4cc220 */ /* 0x004fe20000400000 */
[----:B------:R-:W-:Y:S01]  /*2e80*/  FSETP.GEU.AND P4, PT, R88, -126, PT ;  /* 0xc2fc00005800780b */ /* 0x000fe20003f8e000 */
[----:B------:R-:W-:Y:S01]  /*2e90*/  FADD R83, R22, R53 ;  /* 0x0000003516537221 */ /* 0x000fe20000000000 */
[----:B------:R-:W-:-:S04]  /*2ea0*/  @!P6 FMUL R34, R34, 0.5 ;  /* 0x3f0000002222e820 */ /* 0x000fc80000400000 */
[----:B------:R2:W4:Y:S01]  /*2eb0*/  MUFU.EX2 R31, R15 ;  /* 0x0000000f001f7308 */ /* 0x0005220000000800 */
[----:B-1----:R-:W-:Y:S01]  /*2ec0*/  @!P1 FMUL R80, R80, R80 ;  /* 0x0000005050509220 */ /* 0x002fe20000400000 */
[----:B------:R-:W-:-:S05]  /*2ed0*/  FSETP.GEU.AND P1, PT, R90, -126, PT ;  /* 0xc2fc00005a00780b */ /* 0x000fca0003f2e000 */
[----:B------:R-:W-:Y:S01]  /*2ee0*/  @!P4 FMUL R88, R88, 0.5 ;  /* 0x3f0000005858c820 */ /* 0x000fe20000400000 */
[----:B------:R-:W1:Y:S01]  /*2ef0*/  MUFU.EX2 R65, R65 ;  /* 0x0000004100417308 */ /* 0x000e620000000800 */
[----:B---3--:R-:W-:Y:S01]  /*2f00*/  @!P5 FMUL R61, R61, R61 ;  /* 0x0000003d3d3dd220 */ /* 0x008fe20000400000 */
[----:B------:R-:W-:Y:S01]  /*2f10*/  FSETP.GEU.AND P5, PT, R30, -126, PT ;  /* 0xc2fc00001e00780b */ /* 0x000fe20003fae000 */
[----:B--2---:R-:W-:-:S04]  /*2f20*/  FFMA R15, R51, UR6, -R14 ;  /* 0x00000006330f7c23 */ /* 0x004fc8000800080e */
[----:B------:R-:W-:Y:S01]  /*2f30*/  @!P1 FMUL R90, R90, 0.5 ;  /* 0x3f0000005a5a9820 */ /* 0x000fe20000400000 */
[----:B------:R2:W3:Y:S01]  /*2f40*/  MUFU.EX2 R39, R34 ;  /* 0x0000002200277308 */ /* 0x0004e20000000800 */
[----:B----4-:R-:W-:Y:S01]  /*2f50*/  @!P3 FMUL R31, R31, R31 ;  /* 0x0000001f1f1fb220 */ /* 0x010fe20000400000 */
[----:B------:R-:W-:-:S05]  /*2f60*/  FSETP.GEU.AND P3, PT, R38, -126, PT ;  /* 0xc2fc00002600780b */ /* 0x000fca0003f6e000 */
[----:B------:R-:W-:Y:S01]  /*2f70*/  @!P5 FMUL R30, R30, 0.5 ;  /* 0x3f0000001e1ed820 */ /* 0x000fe20000400000 */
[----:B------:R-:W4:Y:S01]  /*2f80*/  MUFU.EX2 R90, R90 ;  /* 0x0000005a005a7308 */ /* 0x000f220000000800 */
[----:B-1----:R-:W-:Y:S01]  /*2f90*/  @!P2 FMUL R65, R65, R65 ;  /* 0x000000414141a220 */ /* 0x002fe20000400000 */
[----:B------:R-:W-:Y:S01]  /*2fa0*/  FSETP.GEU.AND P2, PT, R84, -126, PT ;  /* 0xc2fc00005400780b */ /* 0x000fe20003f4e000 */
[----:B--2---:R-:W-:-:S04]  /*2fb0*/  FFMA R34, R59, UR6, -R14 ;  /* 0x000000063b227c23 */ /* 0x004fc8000800080e */
[----:B------:R-:W-:Y:S01]  /*2fc0*/  @!P3 FMUL R38, R38, 0.5 ;  /* 0x3f0000002626b820 */ /* 0x000fe20000400000 */
[----:B------:R1:W2:Y:S01]  /*2fd0*/  MUFU.EX2 R35, R30 ;  /* 0x0000001e00237308 */ /* 0x0002a20000000800 */
[----:B---3--:R-:W-:Y:S01]  /*2fe0*/  @!P6 FMUL R39, R39, R39 ;  /* 0x000000272727e220 */ /* 0x008fe20000400000 */
[----:B------:R-:W-:-:S05]  /*2ff0*/  FSETP.GEU.AND P6, PT, R46, -126, PT ;  /* 0xc2fc00002e00780b */ /* 0x000fca0003fce000 */
[----:B------:R-:W-:Y:S01]  /*3000*/  @!P2 FMUL R84, R84, 0.5 ;  /* 0x3f0000005454a820 */ /* 0x000fe20000400000 */
[----:B------:R3:W5:Y:S01]  /*3010*/  MUFU.EX2 R43, R38 ;  /* 0x00000026002b7308 */ /* 0x0007620000000800 */
[----:B-1----:R-:W-:Y:S01]  /*3020*/  FFMA R30, R55, UR6, -R14 ;  /* 0x00000006371e7c23 */ /* 0x002fe2000800080e */
[----:B----4-:R-:W-:-:S04]  /*3030*/  @!P1 FMUL R90, R90, R90 ;  /* 0x0000005a5a5a9220 */ /* 0x010fc80000400000 */
[----:B------:R-:W-:Y:S01]  /*3040*/  FSETP.GEU.AND P1, PT, R30, -126, PT ;  /* 0xc2fc00001e00780b */ /* 0x000fe20003f2e000 */
[----:B------:R-:W-:Y:S01]  /*3050*/  @!P6 FMUL R46, R46, 0.5 ;  /* 0x3f0000002e2ee820 */ /* 0x000fe20000400000 */
[----:B------:R-:W1:Y:S01]  /*3060*/  MUFU.EX2 R88, R88 ;  /* 0x0000005800587308 */ /* 0x000e620000000800 */
[----:B--2---:R-:W-:Y:S01]  /*3070*/  @!P5 FMUL R35, R35, R35 ;  /* 0x000000232323d220 */ /* 0x004fe20000400000 */
[----:B------:R-:W-:Y:S01]  /*3080*/  FSETP.GEU.AND P5, PT, R42, -126, PT ;  /* 0xc2fc00002a00780b */ /* 0x000fe20003fae000 */
[----:B---3--:R-:W-:-:S05]  /*3090*/  FFMA R38, R62, UR6, -R14 ;  /* 0x000000063e267c23 */ /* 0x008fca000800080e */
[----:B------:R-:W2:Y:S01]  /*30a0*/  MUFU.EX2 R84, R84 ;  /* 0x0000005400547308 */ /* 0x000ea20000000800 */
[----:B-----5:R-:W-:Y:S01]  /*30b0*/  @!P3 FMUL R43, R43, R43 ;  /* 0x0000002b2b2bb220 */ /* 0x020fe20000400000 */
[----:B------:R-:W-:Y:S01]  /*30c0*/  FSETP.GEU.AND P3, PT, R50, -126, PT ;  /* 0xc2fc00003200780b */ /* 0x000fe20003f6e000 */
[----:B------:R-:W-:-:S04]  /*30d0*/  @!P1 FMUL R30, R30, 0.5 ;  /* 0x3f0000001e1e9820 */ /* 0x000fc80000400000 */
[----:B------:R-:W-:Y:S01]  /*30e0*/  @!P5 FMUL R42, R42, 0.5 ;  /* 0x3f0000002a2ad820 */ /* 0x000fe20000400000 */
[----:B------:R3:W4:Y:S01]  /*30f0*/  MUFU.EX2 R62, R30 ;  /* 0x0000001e003e7308 */ /* 0x0007220000000800 */
[----:B-1----:R-:W-:Y:S01]  /*3100*/  @!P4 FMUL R88, R88, R88 ;  /* 0x000000585858c220 */ /* 0x002fe20000400000 */
[----:B------:R-:W-:-:S05]  /*3110*/  FSETP.GEU.AND P4, PT, R15, -126, PT ;  /* 0xc2fc00000f00780b */ /* 0x000fca0003f8e000 */
[----:B------:R-:W-:Y:S01]  /*3120*/  @!P3 FMUL R50, R50, 0.5 ;  /* 0x3f0000003232b820 */ /* 0x000fe20000400000 */
[----:B------:R-:W1:Y:S01]  /*3130*/  MUFU.EX2 R51, R46 ;  /* 0x0000002e00337308 */ /* 0x000e620000000800 */
[----:B--2---:R-:W-:Y:S01]  /*3140*/  @!P2 FMUL R84, R84, R84 ;  /* 0x000000545454a220 */ /* 0x004fe20000400000 */
[----:B------:R-:W-:Y:S01]  /*3150*/  FSETP.GEU.AND P2, PT, R92, -126, PT ;  /* 0xc2fc00005c00780b */ /* 0x000fe20003f4e000 */
[----:B---3--:R-:W-:-:S04]  /*3160*/  FFMA R30, R70, UR6, -R14 ;  /* 0x00000006461e7c23 */ /* 0x008fc8000800080e */
        /* <DEDUP_REMOVED lines=14> */
[----:B------:R-:W3:Y:S01]  /*3250*/  MUFU.EX2 R92, R92 ;  /* 0x0000005c005c7308 */ /* 0x000ee20000000800 */
[----:B-1----:R-:W-:Y:S01]  /*3260*/  FFMA R15, R63, UR6, -R14 ;  /* 0x000000063f0f7c23 */ /* 0x002fe2000800080e */
[----:B----4-:R-:W-:Y:S01]  /*3270*/  @!P3 FMUL R55, R55, R55 ;  /* 0x000000373737b220 */ /* 0x010fe20000400000 */
[----:B------:R-:W-:-:S04]  /*3280*/  FSETP.GEU.AND P3, PT, R38, -126, PT ;  /* 0xc2fc00002600780b */ /* 0x000fc80003f6e000 */
[----:B------:R-:W-:Y:S01]  /*3290*/  @!P5 FMUL R54, R54, 0.5 ;  /* 0x3f0000003636d820 */ /* 0x000fe20000400000 */
[----:B------:R-:W1:Y:S01]  /*32a0*/  MUFU.EX2 R69, R69 ;  /* 0x0000004500457308 */ /* 0x000e620000000800 */
[----:B--2---:R-:W-:Y:S01]  /*32b0*/  @!P4 FMUL R58, R58, R58 ;  /* 0x0000003a3a3ac220 */ /* 0x004fe20000400000 */
[----:B------:R-:W-:-:S06]  /*32c0*/  FSETP.GEU.AND P4, PT, R15, -126, PT ;  /* 0xc2fc00000f00780b */ /* 0x000fcc0003f8e000 */
[----:B------:R-:W-:Y:S01]  /*32d0*/  @!P3 FMUL R38, R38, 0.5 ;  /* 0x3f0000002626b820 */ /* 0x000fe20000400000 */
[----:B---3--:R-:W-:Y:S01]  /*32e0*/  @!P2 FMUL R92, R92, R92 ;  /* 0x0000005c5c5ca220 */ /* 0x008fe20000400000 */
[----:B------:R-:W-:Y:S01]  /*32f0*/  FSETP.GEU.AND P2, PT, R34, -126, PT ;  /* 0xc2fc00002200780b */ /* 0x000fe20003f4e000 */
[----:B------:R2:W3:Y:S04]  /*3300*/  MUFU.EX2 R59, R54 ;  /* 0x00000036003b7308 */ /* 0x0004e80000000800 */
[----:B------:R-:W-:Y:S01]  /*3310*/  @!P4 FMUL R15, R15, 0.5 ;  /* 0x3f0000000f0fc820 */ /* 0x000fe20000400000 */
[----:B-1----:R-:W-:Y:S01]  /*3320*/  @!P1 FMUL R69, R69, R69 ;  /* 0x0000004545459220 */ /* 0x002fe20000400000 */
[----:B------:R-:W-:Y:S02]  /*3330*/  FSETP.GEU.AND P1, PT, R73, -126, PT ;  /* 0xc2fc00004900780b */ /* 0x000fe40003f2e000 */
[----:B------:R-:W1:Y:S01]  /*3340*/  MUFU.EX2 R94, R94 ;  /* 0x0000005e005e7308 */ /* 0x000e620000000800 */
[----:B--2---:R-:W-:-:S03]  /*3350*/  FADD R54, R84, R69 ;  /* 0x0000004554367221 */ /* 0x004fc60000000000 */
[----:B------:R-:W-:-:S04]  /*3360*/  @!P2 FMUL R34, R34, 0.5 ;  /* 0x3f0000002222a820 */ /* 0x000fc80000400000 */
[----:B------:R2:W4:Y:S01]  /*3370*/  MUFU.EX2 R66, R38 ;  /* 0x0000002600427308 */ /* 0x0005220000000800 */
[----:B---3--:R-:W-:Y:S01]  /*3380*/  @!P5 FMUL R59, R59, R59 ;  /* 0x0000003b3b3bd220 */ /* 0x008fe20000400000 */
[----:B------:R-:W-:Y:S01]  /*3390*/  FSETP.GEU.AND P5, PT, R42, -126, PT ;  /* 0xc2fc00002a00780b */ /* 0x000fe20003fae000 */
[----:B------:R-:W-:-:S05]  /*33a0*/  @!P1 FMUL R73, R73, 0.5 ;  /* 0x3f00000049499820 */ /* 0x000fca0000400000 */
[----:B------:R3:W5:Y:S01]  /*33b0*/  MUFU.EX2 R67, R15 ;  /* 0x0000000f00437308 */ /* 0x0007620000000800 */
[----:B-1----:R-:W-:Y:S01]  /*33c0*/  @!P6 FMUL R94, R94, R94 ;  /* 0x0000005e5e5ee220 */ /* 0x002fe20000400000 */
[----:B------:R-:W-:Y:S01]  /*33d0*/  FSETP.GEU.AND P6, PT, R74, -126, PT ;  /* 0xc2fc00004a00780b */ /* 0x000fe20003fce000 */
[----:B--2---:R-:W-:-:S04]  /*33e0*/  FFMA R38, R78, UR6, -R14 ;  /* 0x000000064e267c23 */ /* 0x004fc8000800080e */
[----:B------:R-:W-:Y:S01]  /*33f0*/  @!P5 FMUL R42, R42, 0.5 ;  /* 0x3f0000002a2ad820 */ /* 0x000fe20000400000 */
[----:B------:R1:W2:Y:S01]  /*3400*/  MUFU.EX2 R63, R34 ;  /* 0x00000022003f7308 */ /* 0x0002a20000000800 */
[----:B---3--:R-:W-:Y:S01]  /*3410*/  FFMA R15, R82, UR6, -R14 ;  /* 0x00000006520f7c23 */ /* 0x008fe2000800080e */
[----:B----4-:R-:W-:-:S05]  /*3420*/  @!P3 FMUL R66, R66, R66 ;  /* 0x000000424242b220 */ /* 0x010fca0000400000 */
[----:B------:R-:W-:Y:S01]  /*3430*/  @!P6 FMUL R74, R74, 0.5 ;  /* 0x3f0000004a4ae820 */ /* 0x000fe20000400000 */
[----:B------:R-:W3:Y:S01]  /*3440*/  MUFU.EX2 R70, R42 ;  /* 0x0000002a00467308 */ /* 0x000ee20000000800 */
[--C-:B-1----:R-:W-:Y:S01]  /*3450*/  FFMA R34, R75, UR6, -R14.reuse ;  /* 0x000000064b227c23 */ /* 0x102fe2000800080e */
[----:B-----5:R-:W-:Y:S01]  /*3460*/  @!P4 FMUL R67, R67, R67 ;  /* 0x000000434343c220 */ /* 0x020fe20000400000 */
[----:B------:R-:W-:Y:S01]  /*3470*/  FSETP.GEU.AND P4, PT, R15, -126, PT ;  /* 0xc2fc00000f00780b */ /* 0x000fe20003f8e000 */
[----:B------:R-:W-:Y:S01]  /*3480*/  FFMA R75, R71, UR6, -R14 ;  /* 0x00000006474b7c23 */ /* 0x000fe2000800080e */
[----:B------:R-:W-:Y:S01]  /*3490*/  FADD R14, R28, R37 ;  /* 0x000000251c0e7221 */ /* 0x000fe20000000000 */
[----:B------:R-:W-:Y:S02]  /*34a0*/  FSETP.GEU.AND P3, PT, R34, -126, PT ;  /* 0xc2fc00002200780b */ /* 0x000fe40003f6e000 */
[----:B------:R-:W1:Y:S01]  /*34b0*/  MUFU.EX2 R73, R73 ;  /* 0x0000004900497308 */ /* 0x000e620000000800 */
[----:B--2---:R-:W-:Y:S01]  /*34c0*/  @!P2 FMUL R63, R63, R63 ;  /* 0x0000003f3f3fa220 */ /* 0x004fe20000400000 */
[----:B------:R-:W-:Y:S01]  /*34d0*/  FSETP.GEU.AND P2, PT, R30, -126, PT ;  /* 0xc2fc00001e00780b */ /* 0x000fe20003f4e000 */
[----:B------:R-:W-:Y:S01]  /*34e0*/  FADD R14, R14, R81 ;  /* 0x000000510e0e7221 */ /* 0x000fe20000000000 */
[----:B------:R-:W-:Y:S01]  /*34f0*/  FADD R81, R25, R60 ;  /* 0x0000003c19517221 */ /* 0x000fe20000000000 */
[----:B------:R-:W-:-:S02]  /*3500*/  F2FP.BF16.F32.PACK_AB R25, R84, R39 ;  /* 0x000000275419723e */ /* 0x000fc400000010ff */
[----:B------:R-:W-:Y:S01]  /*3510*/  F2FP.BF16.F32.PACK_AB R28, R13, R28 ;  /* 0x0000001c0d1c723e */ /* 0x000fe200000010ff */
[----:B------:R-:W-:Y:S01]  /*3520*/  @!P4 FMUL R15, R15, 0.5 ;  /* 0x3f0000000f0fc820 */ /* 0x000fe20000400000 */
[----:B------:R-:W2:Y:S01]  /*3530*/  MUFU.EX2 R74, R74 ;  /* 0x0000004a004a7308 */ /* 0x000ea20000000800 */
[----:B---3--:R-:W-:Y:S01]  /*3540*/  @!P5 FMUL R70, R70, R70 ;  /* 0x000000464646d220 */ /* 0x008fe20000400000 */
[----:B------:R-:W-:Y:S01]  /*3550*/  @!P3 FMUL R34, R34, 0.5 ;  /* 0x3f0000002222b820 */ /* 0x000fe20000400000 */
[----:B------:R-:W-:Y:S02]  /*3560*/  FSETP.GEU.AND P5, PT, R75, -126, PT ;  /* 0xc2fc00004b00780b */ /* 0x000fe40003fae000 */
[----:B------:R-:W-:Y:S01]  /*3570*/  FADD R50, R39, R70 ;  /* 0x0000004627327221 */ /* 0x000fe20000000000 */
[----:B------:R-:W-:Y:S01]  /*3580*/  @!P2 FMUL R30, R30, 0.5 ;  /* 0x3f0000001e1ea820 */ /* 0x000fe20000400000 */
[----:B------:R-:W-:Y:S01]  /*3590*/  F2FP.BF16.F32.PACK_AB R39, R92, R51 ;  /* 0x000000335c27723e */ /* 0x000fe200000010ff */
[----:B------:R3:W4:Y:S01]  /*35a0*/  MUFU.EX2 R71, R34 ;  /* 0x0000002200477308 */ /* 0x0007220000000800 */
[----:B-1----:R-:W-:Y:S01]  /*35b0*/  @!P1 FMUL R73, R73, R73 ;  /* 0x0000004949499220 */ /* 0x002fe20000400000 */
[----:B------:R-:W-:-:S03]  /*35c0*/  FSETP.GEU.AND P1, PT, R79, -126, PT ;  /* 0xc2fc00004f00780b */ /* 0x000fc60003f2e000 */
[----:B------:R-:W-:-:S03]  /*35d0*/  FADD R93, R58, R73 ;  /* 0x000000493a5d7221 */ /* 0x000fc60000000000 */
[----:B------:R1:W5:Y:S01]  /*35e0*/  MUFU.EX2 R78, R15 ;  /* 0x0000000f004e7308 */ /* 0x0003620000000800 */
[----:B--2---:R-:W-:Y:S01]  /*35f0*/  @!P6 FMUL R74, R74, R74 ;  /* 0x0000004a4a4ae220 */ /* 0x004fe20000400000 */
[----:B------:R-:W-:Y:S01]  /*3600*/  FSETP.GEU.AND P6, PT, R38, -126, PT ;  /* 0xc2fc00002600780b */ /* 0x000fe20003fce000 */
[----:B------:R-:W-:Y:S01]  /*3610*/  @!P5 FMUL R75, R75, 0.5 ;  /* 0x3f0000004b4bd820 */ /* 0x000fe20000400000 */
[----:B---3--:R-:W-:Y:S01]  /*3620*/  FADD R34, R17, R48 ;  /* 0x0000003011227221 */ /* 0x008fe20000000000 */
[----:B------:R-:W-:Y:S02]  /*3630*/  FADD R100, R54, R93 ;  /* 0x0000005d36647221 */ /* 0x000fe40000000000 */
[----:B------:R-:W-:Y:S01]  /*3640*/  @!P1 FMUL R79, R79, 0.5 ;  /* 0x3f0000004f4f9820 */ /* 0x000fe20000400000 */
[----:B------:R2:W3:Y:S01]  /*3650*/  MUFU.EX2 R82, R30 ;  /* 0x0000001e00527308 */ /* 0x0004e20000000800 */
[----:B----4-:R-:W-:Y:S01]  /*3660*/  @!P3 FMUL R71, R71, R71 ;  /* 0x000000474747b220 */ /* 0x010fe20000400000 */
[----:B------:R-:W-:Y:S01]  /*3670*/  FSETP.GEU.AND P3, PT, R77, -126, PT ;  /* 0xc2fc00004d00780b */ /* 0x000fe20003f6e000 */
[----:B-1----:R-:W-:Y:S01]  /*3680*/  FADD R15, R24, R45 ;  /* 0x0000002d180f7221 */ /* 0x002fe20000000000 */
[----:B------:R-:W-:Y:S01]  /*3690*/  FADD R46, R34, R83 ;  /* 0x00000053222e7221 */ /* 0x000fe20000000000 */
[----:B------:R-:W-:Y:S01]  /*36a0*/  FADD R34, R26, R49 ;  /* 0x000000311a227221 */ /* 0x000fe20000000000 */
[----:B------:R-:W-:Y:S01]  /*36b0*/  FADD R83, R33, R72 ;  /* 0x0000004821537221 */ /* 0x000fe20000000000 */
[----:B------:R-:W-:Y:S01]  /*36c0*/  @!P6 FMUL R38, R38, 0.5 ;  /* 0x3f0000002626e820 */ /* 0x000fe20000400000 */
[----:B------:R-:W1:Y:S01]  /*36d0*/  MUFU.EX2 R75, R75 ;  /* 0x0000004b004b7308 */ /* 0x000e620000000800 */
[----:B-----5:R-:W-:Y:S01]  /*36e0*/  @!P4 FMUL R78, R78, R78 ;  /* 0x0000004e4e4ec220 */ /* 0x020fe20000400000 */
[----:B------:R-:W-:Y:S01]  /*36f0*/  FSETP.GEU.AND P4, PT, R96, -126, PT ;  /* 0xc2fc00006000780b */ /* 0x000fe20003f8e000 */
[----:B--2---:R-:W-:Y:S01]  /*3700*/  FADD R30, R32, R61 ;  /* 0x0000003d201e7221 */ /* 0x004fe20000000000 */
[----:B------:R-:W-:Y:S01]  /*3710*/  FADD R83, R34, R83 ;  /* 0x0000005322537221 */ /* 0x000fe20000000000 */
[----:B------:R-:W-:Y:S01]  /*3720*/  FADD R34, R31, R94 ;  /* 0x0000005e1f227221 */ /* 0x000fe20000000000 */
[----:B------:R-:W-:Y:S01]  /*3730*/  FADD R91, R55, R78 ;  /* 0x0000004e375b7221 */ /* 0x000fe20000000000 */
[----:B------:R-:W-:Y:S01]  /*3740*/  @!P3 FMUL R77, R77, 0.5 ;  /* 0x3f0000004d4db820 */ /* 0x000fe20000400000 */
[----:B------:R2:W4:Y:S01]  /*3750*/  MUFU.EX2 R86, R38 ;  /* 0x0000002600567308 */ /* 0x0005220000000800 */
[----:B------:R-:W-:Y:S01]  /*3760*/  FADD R15, R15, R30 ;  /* 0x0000001e0f0f7221 */ /* 0x000fe20000000000 */
[----:B------:R-:W-:Y:S01]  /*3770*/  FADD R30, R13, R44 ;  /* 0x0000002c0d1e7221 */ /* 0x000fe20000000000 */
[----:B------:R-:W-:Y:S01]  /*3780*/  FADD R89, R90, R71 ;  /* 0x000000475a597221 */ /* 0x000fe20000000000 */
[----:B---3--:R-:W-:Y:S01]  /*3790*/  @!P2 FMUL R82, R82, R82 ;  /* 0x000000525252a220 */ /* 0x008fe20000400000 */
[----:B------:R-:W-:Y:S01]  /*37a0*/  FADD R98, R50, R91 ;  /* 0x0000005b32627221 */ /* 0x000fe20000000000 */
[----:B------:R-:W-:Y:S01]  /*37b0*/  FADD R42, R30, R81 ;  /* 0x000000511e2a7221 */ /* 0x000fe20000000000 */
[----:B------:R-:W-:Y:S01]  /*37c0*/  @!P4 FMUL R96, R96, 0.5 ;  /* 0x3f0000006060c820 */ /* 0x000fe20000400000 */
[----:B------:R-:W3:Y:S01]  /*37d0*/  MUFU.EX2 R77, R77 ;  /* 0x0000004d004d7308 */ /* 0x000ee20000000800 */
[----:B--2---:R-:W-:Y:S01]  /*37e0*/  FADD R38, R21, R52 ;  /* 0x0000003415267221 */ /* 0x004fe20000000000 */
[----:B------:R-:W-:Y:S01]  /*37f0*/  FADD R30, R20, R41 ;  /* 0x00000029141e7221 */ /* 0x000fe20000000000 */
[----:B------:R-:W-:Y:S01]  /*3800*/  FADD R81, R27, R64 ;  /* 0x000000401b517221 */ /* 0x000fe20000000000 */
[----:B-1----:R-:W-:Y:S01]  /*3810*/  @!P5 FMUL R75, R75, R75 ;  /* 0x0000004b4b4bd220 */ /* 0x002fe20000400000 */
[----:B------:R-:W-:Y:S01]  /*3820*/  FADD R87, R38, R85 ;  /* 0x0000005526577221 */ /* 0x000fe20000000000 */
[----:B------:R-:W-:Y:S01]  /*3830*/  FADD R38, R23, R56 ;  /* 0x0000003817267221 */ /* 0x000fe20000000000 */
[----:B------:R-:W-:Y:S01]  /*3840*/  FADD R85, R40, R65 ;  /* 0x0000004128557221 */ /* 0x000fe20000000000 */
[----:B------:R-:W1:Y:S01]  /*3850*/  MUFU.EX2 R96, R96 ;  /* 0x0000006000607308 */ /* 0x000e620000000800 */
[----:B------:R-:W-:Y:S01]  /*3860*/  FADD R30, R30, R81 ;  /* 0x000000511e1e7221 */ /* 0x000fe20000000000 */
[----:B------:R-:W-:Y:S01]  /*3870*/  FADD R81, R47, R74 ;  /* 0x0000004a2f517221 */ /* 0x000fe20000000000 */
[----:B------:R-:W-:Y:S01]  /*3880*/  FADD R85, R38, R85 ;  /* 0x0000005526557221 */ /* 0x000fe20000000000 */
[----:B------:R-:W-:Y:S01]  /*3890*/  FADD R38, R76, R63 ;  /* 0x0000003f4c267221 */ /* 0x000fe20000000000 */
[----:B----4-:R-:W-:Y:S01]  /*38a0*/  @!P6 FMUL R86, R86, R86 ;  /* 0x000000565656e220 */ /* 0x010fe20000400000 */
[----:B------:R-:W-:Y:S01]  /*38b0*/  FADD R95, R34, R81 ;  /* 0x00000051225f7221 */ /* 0x000fe20000000000 */
[----:B------:R-:W-:Y:S01]  /*38c0*/  FADD R34, R35, R66 ;  /* 0x0000004223227221 */ /* 0x000fe20000000000 */
[----:B------:R-:W2:Y:S01]  /*38d0*/  MUFU.EX2 R79, R79 ;  /* 0x0000004f004f7308 */ /* 0x000ea20000000800 */
[----:B---3--:R-:W-:Y:S01]  /*38e0*/  @!P3 FMUL R77, R77, R77 ;  /* 0x0000004d4d4db220 */ /* 0x008fe20000400000 */
[----:B------:R-:W-:Y:S01]  /*38f0*/  FADD R97, R38, R89 ;  /* 0x0000005926617221 */ /* 0x000fe20000000000 */
[----:B------:R-:W-:Y:S01]  /*3900*/  FADD R81, R51, R86 ;  /* 0x0000005633517221 */ /* 0x000fe20000000000 */
[----:B------:R-:W-:Y:S01]  /*3910*/  FADD R50, R43, R82 ;  /* 0x000000522b327221 */ /* 0x000fe20000000000 */
[----:B------:R-:W-:Y:S01]  /*3920*/  FADD R38, R80, R67 ;  /* 0x0000004350267221 */ /* 0x000fe20000000000 */
[----:B------:R-:W-:Y:S01]  /*3930*/  FADD R89, R92, R77 ;  /* 0x0000004d5c597221 */ /* 0x000fe20000000000 */
[----:B------:R-:W-:Y:S01]  /*3940*/  FADD R54, R88, R75 ;  /* 0x0000004b58367221 */ /* 0x000fe20000000000 */
[----:B------:R-:W-:Y:S01]  /*3950*/  FADD R34, R34, R81 ;  /* 0x0000005122227221 */ /* 0x000fe20000000000 */
[----:B-1----:R-:W-:Y:S01]  /*3960*/  @!P4 FMUL R96, R96, R96 ;  /* 0x000000606060c220 */ /* 0x002fe20000400000 */
[----:B------:R-:W-:Y:S01]  /*3970*/  FADD R38, R38, R89 ;  /* 0x0000005926267221 */ /* 0x000fe20000000000 */
[----:B------:R-:W-:Y:S01]  /*3980*/  FADD R14, R14, R15 ;  /* 0x0000000f0e0e7221 */ /* 0x000fe20000000000 */
[----:B------:R-:W-:Y:S01]  /*3990*/  FADD R42, R42, R87 ;  /* 0x000000572a2a7221 */ /* 0x000fe20000000000 */
[----:B------:R-:W-:Y:S01]  /*39a0*/  FADD R91, R59, R96 ;  /* 0x000000603b5b7221 */ /* 0x000fe20000000000 */
[----:B------:R-:W-:Y:S01]  /*39b0*/  FADD R83, R46, R83 ;  /* 0x000000532e537221 */ /* 0x000fe20000000000 */
[----:B------:R-:W-:Y:S01]  /*39c0*/  FADD R85, R30, R85 ;  /* 0x000000551e557221 */ /* 0x000fe20000000000 */
[----:B------:R-:W-:Y:S01]  /*39d0*/  FADD R95, R95, R98 ;  /* 0x000000625f5f7221 */ /* 0x000fe20000000000 */
[----:B--2---:R-:W-:Y:S01]  /*39e0*/  @!P1 FMUL R79, R79, R79 ;  /* 0x0000004f4f4f9220 */ /* 0x004fe20000400000 */
[----:B------:R-:W-:Y:S01]  /*39f0*/  FADD R91, R50, R91 ;  /* 0x0000005b325b7221 */ /* 0x000fe20000000000 */
[----:B------:R-:W-:Y:S01]  /*3a00*/  FADD R97, R97, R100 ;  /* 0x0000006461617221 */ /* 0x000fe20000000000 */
[----:B------:R-:W-:Y:S01]  /*3a10*/  FADD R14, R14, R83 ;  /* 0x000000530e0e7221 */ /* 0x000fe20000000000 */
[----:B------:R-:W-:Y:S01]  /*3a20*/  FADD R93, R62, R79 ;  /* 0x0000004f3e5d7221 */ /* 0x000fe20000000000 */
[----:B------:R-:W-:Y:S01]  /*3a30*/  FADD R34, R34, R91 ;  /* 0x0000005b22227221 */ /* 0x000fe20000000000 */
[----:B------:R-:W-:Y:S01]  /*3a40*/  FADD R85, R42, R85 ;  /* 0x000000552a557221 */ /* 0x000fe20000000000 */
[----:B------:R-:W-:Y:S01]  /*3a50*/  F2FP.BF16.F32.PACK_AB R32, R29, R32 ;  /* 0x000000201d20723e */ /* 0x000fe200000010ff */
[----:B------:R-:W-:Y:S01]  /*3a60*/  FADD R93, R54, R93 ;  /* 0x0000005d365d7221 */ /* 0x000fe20000000000 */
[----:B------:R-:W-:Y:S01]  /*3a70*/  FADD R34, R95, R34 ;  /* 0x000000225f227221 */ /* 0x000fe20000000000 */
[----:B------:R-:W-:Y:S01]  /*3a80*/  FADD R15, R14, R85 ;  /* 0x000000550e0f7221 */ /* 0x000fe20000000000 */
[----:B------:R-:W-:Y:S01]  /*3a90*/  F2FP.BF16.F32.PACK_AB R44, R44, R37 ;  /* 0x000000252c2c723e */ /* 0x000fe200000010ff */
[----:B------:R-:W-:Y:S01]  /*3aa0*/  FADD R38, R38, R93 ;  /* 0x0000005d26267221 */ /* 0x000fe20000000000 */
[----:B------:R-:W-:-:S02]  /*3ab0*/  F2FP.BF16.F32.PACK_AB R29, R76, R31 ;  /* 0x0000001f4c1d723e */ /* 0x000fc400000010ff */
[----:B------:R-:W-:Y:S01]  /*3ac0*/  F2FP.BF16.F32.PACK_AB R30, R20, R17 ;  /* 0x00000011141e723e */ /* 0x000fe200000010ff */
[----:B------:R-:W-:Y:S01]  /*3ad0*/  FADD R97, R97, R38 ;  /* 0x0000002661617221 */ /* 0x000fe20000000000 */
[----:B------:R-:W-:Y:S01]  /*3ae0*/  F2FP.BF16.F32.PACK_AB R38, R27, R22 ;  /* 0x000000161b26723e */ /* 0x000fe200000010ff */
[----:B------:R-:W-:Y:S01]  /*3af0*/  IMAD.MOV.U32 R17, RZ, RZ, 0x2 ;  /* 0x00000002ff117424 */ /* 0x000fe200078e00ff */
[----:B------:R-:W-:Y:S01]  /*3b00*/  F2FP.BF16.F32.PACK_AB R46, R41, R48 ;  /* 0x00000030292e723e */ /* 0x000fe200000010ff */
[----:B------:R-:W-:Y:S01]  /*3b10*/  FADD R14, R34, R97 ;  /* 0x00000061220e7221 */ /* 0x000fe20000000000 */
[----:B------:R-:W-:Y:S02]  /*3b20*/  F2FP.BF16.F32.PACK_AB R34, R40, R33 ;  /* 0x000000212822723e */ /* 0x000fe400000010ff */
[----:B------:R-:W-:Y:S02]  /*3b30*/  F2FP.BF16.F32.PACK_AB R40, R52, R45 ;  /* 0x0000002d3428723e */ /* 0x000fe400000010ff */
[----:B------:R-:W-:-:S02]  /*3b40*/  F2FP.BF16.F32.PACK_AB R42, R56, R49 ;  /* 0x00000031382a723e */ /* 0x000fc400000010ff */
[----:B------:R-:W-:Y:S02]  /*3b50*/  F2FP.BF16.F32.PACK_AB R50, R64, R53 ;  /* 0x000000354032723e */ /* 0x000fe400000010ff */
[----:B------:R-:W-:Y:S02]  /*3b60*/  F2FP.BF16.F32.PACK_AB R31, R80, R35 ;  /* 0x00000023501f723e */ /* 0x000fe400000010ff */
[----:B------:R-:W-:Y:S02]  /*3b70*/  F2FP.BF16.F32.PACK_AB R27, R88, R43 ;  /* 0x0000002b581b723e */ /* 0x000fe400000010ff */
        /* <DEDUP_REMOVED lines=16> */
[----:B------:R-:W-:-:S07]  /*3c80*/  SHF.L.U32 R13, RZ, 0x1f, RZ ;  /* 0x0000001fff0d7819 */ /* 0x000fce00000006ff */
.L_x_23:
[----:B-1----:R1:W2:Y:S02]  /*3c90*/  SYNCS.PHASECHK.TRANS64.TRYWAIT P1, [R2+URZ+0x4808], R13 ;  /* 0x0048080d020075a7 */ /* 0x0022a4000802017f */
[----:B--2---:R-:W-:Y:S05]  /*3ca0*/  @!P1 NANOSLEEP.SYNCS 0x989680 ;  /* 0x009896800000995d */ /* 0x004fea0003900000 */
[----:B------:R-:W2:Y:S02]  /*3cb0*/  @!P1 SYNCS.PHASECHK.TRANS64 P1, [R2+URZ+0x4808], R13 ;  /* 0x0048080d020095a7 */ /* 0x000ea4000802007f */
[----:B--2---:R-:W-:Y:S05]  /*3cc0*/  @!P1 BRA `(.L_x_23) ;  /* 0xfffffffc00f09947 */ /* 0x004fea000383ffff */
[----:B------:R-:W-:Y:S01]  /*3cd0*/  UIADD3 UR6, UR15, 0x100, URZ ;  /* 0x000001000f067890 */ /* 0x000fe2000fffe03f */
[----:B------:R-:W-:Y:S01]  /*3ce0*/  WARPGROUP.ARRIVE ;  /* 0x00000000000079c5 */ /* 0x000fe20000000000 */
[----:B------:R-:W-:Y:S01]  /*3cf0*/  UMOV UR7, 0xc0000010 ;  /* 0xc000001000077882 */ /* 0x000fe20000000000 */
[----:B------:R-:W-:Y:S01]  /*3d00*/  ISETP.GE.AND P1, PT, R18, 0x3, PT ;  /* 0x000000031200780c */ /* 0x000fe20003f26270 */
[----:B-1----:R-:W-:Y:S01]  /*3d10*/  VIADD R13, R2, 0x4820 ;  /* 0x00004820020d7836 */ /* 0x002fe20000000000 */
[----:B------:R-:W-:Y:S01]  /*3d20*/  IADD3 R18, R18, -0x1, RZ ;  /* 0xffffffff12127810 */ /* 0x000fe20007ffe0ff */
[----:B------:R-:W-:-:S03]  /*3d30*/  VIADD R12, R12, 0x80 ;  /* 0x000000800c0c7836 */ /* 0x000fc60000000000 */
[----:B------:R-:W-:Y:S01]  /*3d40*/  HGMMA.64x16x16.F32.BF16 R88, R28, gdesc[UR4].tnspB, RZ, !UPT, gsb0 ;  /* 0x402000041c587df0 */ /* 0x000fe2000c0018ff */
[----:B------:R-:W-:Y:S01]  /*3d50*/  UIADD3 UR6, UR15, 0x120, URZ ;  /* 0x000001200f067890 */ /* 0x000fe2000fffe03f */
[----:B------:R-:W-:Y:S01]  /*3d60*/  PRMT R20, RZ, 0x654, R13 ;  /* 0x00000654ff147816 */ /* 0x000fe2000000000d */
[----:B------:R-:W-:Y:S01]  /*3d70*/  UMOV UR7, 0xc0000010 ;  /* 0xc000001000077882 */ /* 0x000fe20000000000 */
[----:B------:R-:W-:Y:S02]  /*3d80*/  WARPGROUP.DEPBAR.LE gsb0, 0x0 ;  /* 0x00008000000079c5 */ /* 0x000fe40000010000 */
[----:B------:R-:W-:-:S06]  /*3d90*/  WARPGROUP.ARRIVE ;  /* 0x00000000000079c5 */ /* 0x000fcc0000000000 */
[----:B------:R-:W-:Y:S01]  /*3da0*/  HGMMA.64x16x16.F32.BF16 R88, R24, gdesc[UR4].tnspB, R88, gsb0 ;  /* 0x4020000418587df0 */ /* 0x000fe20008001858 */
[----:B------:R-:W-:Y:S01]  /*3db0*/  UIADD3 UR6, UR15, 0x140, URZ ;  /* 0x000001400f067890 */ /* 0x000fe2000fffe03f */
        /* <DEDUP_REMOVED lines=28> */
[----:B------:R-:W-:Y:S03]  /*3f80*/  HGMMA.64x16x16.F32.BF16 R88, R52, gdesc[UR4].tnspB, R88, gsb0 ;  /* 0x4020000434587df0 */ /* 0x000fe60008001858 */
[----:B------:R-:W-:Y:S02]  /*3f90*/  WARPGROUP.DEPBAR.LE gsb0, 0x0 ;  /* 0x00008000000079c5 */ /* 0x000fe40000010000 */
[----:B------:R1:W-:Y:S01]  /*3fa0*/  SYNCS.ARRIVE.TRANS64.RED.A1T0 RZ, [R20+URZ], RZ ;  /* 0x000000ff14ff79a7 */ /* 0x0003e2000810043f */
[----:B------:R-:W-:Y:S05]  /*3fb0*/  @!P1 BRA `(.L_x_24) ;  /* 0x0000002800f09947 */ /* 0x000fea0003800000 */
[----:B------:R-:W2:Y:S01]  /*3fc0*/  S2R R22, SR_TID.X ;  /* 0x0000000000167919 */ /* 0x000ea20000002100 */
[----:B-1----:R-:W-:Y:S01]  /*3fd0*/  IMAD.MOV.U32 R20, RZ, RZ, R18 ;  /* 0x000000ffff147224 */ /* 0x002fe200078e0012 */
[----:B------:R-:W-:Y:S01]  /*3fe0*/  MOV R3, RZ ;  /* 0x000000ff00037202 */ /* 0x000fe20000000f00 */
[----:B------:R-:W-:Y:S01]  /*3ff0*/  IMAD.MOV.U32 R23, RZ, RZ, R16 ;  /* 0x000000ffff177224 */ /* 0x000fe200078e0010 */
[----:B------:R-:W-:Y:S01]  /*4000*/  ULDC.64 UR16, c[0x0][0x198] ;  /* 0x0000660000107ab9 */ /* 0x000fe20000000a00 */
[----:B------:R-:W-:Y:S02]  /*4010*/  IMAD.MOV.U32 R21, RZ, RZ, R19 ;  /* 0x000000ffff157224 */ /* 0x000fe400078e0013 */
[----:B------:R-:W-:Y:S02]  /*4020*/  IMAD.MOV.U32 R17, RZ, RZ, 0x2 ;  /* 0x00000002ff117424 */ /* 0x000fe400078e00ff */
[----:B------:R-:W-:Y:S01]  /*4030*/  IMAD.MOV.U32 R6, RZ, RZ, 0x1 ;  /* 0x00000001ff067424 */ /* 0x000fe200078e00ff */
[----:B--2---:R-:W-:-:S07]  /*4040*/  LOP3.LUT R18, R22, 0x1f, RZ, 0xc0, !PT ;  /* 0x0000001f16127812 */ /* 0x004fce00078ec0ff */
.L_x_36:
[C---:B------:R-:W-:Y:S01]  /*4050*/  ISETP.GT.AND P1, PT, R20.reuse, 0x2, PT ;  /* 0x000000021400780c */ /* 0x040fe20003f24270 */
[----:B------:R-:W-:Y:S01]  /*4060*/  VIADD R20, R20, 0xffffffff ;  /* 0xffffffff14147836 */ /* 0x000fe20000000000 */
[----:B------:R-:W-:Y:S01]  /*4070*/  SHF.L.U32 R16, R3, 0x1f, RZ ;  /* 0x0000001f03107819 */ /* 0x000fe200000006ff */
[----:B------:R-:W-:-:S10]  /*4080*/  IMAD R19, R17, 0x8, R2 ;  /* 0x0000000811137824 */ /* 0x000fd400078e0202 */
.L_x_25:
[----:B-1----:R1:W2:Y:S02]  /*4090*/  SYNCS.PHASECHK.TRANS64.TRYWAIT P2, [R19+URZ+0x4800], R16 ;  /* 0x00480010130075a7 */ /* 0x0022a4000804017f */
[----:B--2---:R-:W-:Y:S05]  /*40a0*/  @!P2 NANOSLEEP.SYNCS 0x989680 ;  /* 0x009896800000a95d */ /* 0x004fea0003900000 */
[----:B------:R-:W2:Y:S02]  /*40b0*/  @!P2 SYNCS.PHASECHK.TRANS64 P2, [R19+URZ+0x4800], R16 ;  /* 0x004800101300a5a7 */ /* 0x000ea4000804007f */
[----:B--2---:R-:W-:Y:S05]  /*40c0*/  @!P2 BRA `(.L_x_25) ;  /* 0xfffffffc00f0a947 */ /* 0x004fea000383ffff */
[----:B------:R-:W-:Y:S05]  /*40d0*/  WARPSYNC.ALL ;  /* 0x0000000000007948 */ /* 0x000fea0003800000 */
[----:B------:R-:W-:Y:S01]  /*40e0*/  R2UR UR6, R17 ;  /* 0x00000000110672ca */ /* 0x000fe200000e0000 */
[----:B------:R-:W-:Y:S01]  /*40f0*/  WARPGROUP.ARRIVE ;  /* 0x00000000000079c5 */ /* 0x000fe20000000000 */
[----:B------:R-:W-:Y:S01]  /*4100*/  UMOV UR7, 0xc0000010 ;  /* 0xc000001000077882 */ /* 0x000fe20000000000 */
[----:B------:R-:W-:-:S10]  /*4110*/  ISETP.NE.AND P2, PT, R9, RZ, PT ;  /* 0x000000ff0900720c */ /* 0x000fd40003f45270 */
[----:B------:R-:W-:-:S09]  /*4120*/  ULEA UR6, UR6, UR14, 0x8 ;  /* 0x0000000e06067291 */ /* 0x000fd2000f8e403f */
[----:B------:R-:W-:Y:S03]  /*4130*/  HGMMA.64x128x16.F32.BF16 R24, gdesc[UR4], RZ, !UPT, gsb0 ;  /* 0x01e00000041879f0 */ /* 0x000fe6000c0018ff */
[----:B------:R-:W-:Y:S02]  /*4140*/  WARPGROUP.DEPBAR.LE gsb0, 0x0 ;  /* 0x00008000000079c5 */ /* 0x000fe40000010000 */
[----:B------:R-:W-:Y:S05]  /*4150*/  @P2 BRA `(.L_x_26) ;  /* 0x00000000008c2947 */ /* 0x000fea0003800000 */
[----:B------:R-:W-:-:S13]  /*4160*/  ISETP.LT.OR P3, PT, R7, 0x1, !P0 ;  /* 0x000000010700780c */ /* 0x000fda0004761670 */
[----:B------:R-:W-:Y:S05]  /*4170*/  @P3 BRA `(.L_x_27) ;  /* 0x0000000000803947 */ /* 0x000fea0003800000 */
[----:B------:R-:W-:Y:S01]  /*4180*/  ISETP.NE.AND P4, PT, R10, RZ, PT ;  /* 0x000000ff0a00720c */ /* 0x000fe20003f85270 */
[----:B-1----:R-:W-:Y:S01]  /*4190*/  IMAD R16, R5, 0x8, R2 ;  /* 0x0000000805107824 */ /* 0x002fe200078e0202 */
[----:B------:R-:W-:-:S11]  /*41a0*/  SHF.L.U32 R19, R4, 0x1f, RZ ;  /* 0x0000001f04137819 */ /* 0x000fd600000006ff */
.L_x_28:
        /* <DEDUP_REMOVED lines=10> */
.L_x_29:
[----:B-12---:R-:W-:Y:S01]  /*4250*/  IMAD R19, R5, 0x1000, R2 ;  /* 0x0000100005137824 */ /* 0x006fe200078e0202 */
[----:B------:R-:W-:Y:S01]  /*4260*/  R2UR UR35, R8 ;  /* 0x00000000082372ca */ /* 0x000fe200000e0000 */
[----:B------:R-:W-:Y:S01]  /*4270*/  UIADD3 UR6, UP0, UR16, 0x1f0, URZ ;  /* 0x000001f010067890 */ /* 0x000fe2000ff1e03f */
[----:B------:R-:W-:Y:S01]  /*4280*/  R2UR UR33, R16 ;  /* 0x00000000102172ca */ /* 0x000fe200000e0000 */
[----:B------:R-:W-:Y:S01]  /*4290*/  UMOV UR8, 0x0 ;  /* 0x0000000000087882 */ /* 0x000fe20000000000 */
[----:B------:R-:W-:Y:S01]  /*42a0*/  R2UR UR32, R19 ;  /* 0x00000000132072ca */ /* 0x000fe200000e0000 */
[----:B------:R-:W-:Y:S01]  /*42b0*/  UIADD3.X UR7, URZ, UR17, URZ, UP0, !UPT ;  /* 0x000000113f077290 */ /* 0x000fe200087fe43f */
[----:B------:R-:W-:Y:S01]  /*42c0*/  IADD3 R5, R5, 0x1, RZ ;  /* 0x0000000105057810 */ /* 0x000fe20007ffe0ff */
[----:B------:R-:W-:Y:S01]  /*42d0*/  UMOV UR9, 0x10000000 ;  /* 0x1000000000097882 */ /* 0x000fe20000000000 */
[----:B------:R-:W-:Y:S02]  /*42e0*/  UMOV UR34, URZ ;  /* 0x0000003f00227c82 */ /* 0x000fe40008000000 */
[----:B------:R-:W-:-:S03]  /*42f0*/  ISETP.NE.AND P3, PT, R5, 0x4, PT ;  /* 0x000000040500780c */ /* 0x000fc60003f65270 */
[----:B------:R-:W-:Y:S01]  /*4300*/  USHF.L.U32 UR35, UR35, 0x7, URZ ;  /* 0x0000000723237899 */ /* 0x000fe2000800063f */
[----:B------:R-:W-:Y:S01]  /*4310*/  SEL R19, RZ, 0x1, P3 ;  /* 0x00000001ff137807 */ /* 0x000fe20001800000 */
[----:B------:R-:W-:Y:S01]  /*4320*/  UIADD3 UR33, UR33, 0x4800, URZ ;  /* 0x0000480021217890 */ /* 0x000fe2000fffe03f */
[----:B------:R-:W-:Y:S01]  /*4330*/  SEL R5, R5, RZ, P3 ;  /* 0x000000ff05057207 */ /* 0x000fe20001800000 */
[----:B------:R-:W-:Y:S01]  /*4340*/  UIADD3 UR32, UR32, 0x800, URZ ;  /* 0x0000080020207890 */ /* 0x000fe2000fffe03f */
[----:B------:R-:W-:-:S08]  /*4350*/  LOP3.LUT R4, R4, R19, RZ, 0x3c, !PT ;  /* 0x0000001304047212 */ /* 0x000fd000078e3cff */
[----:B------:R2:W-:Y:S02]  /*4360*/  UTMALDG.4D [UR32], [UR6], desc[UR8] ;  /* 0x00000820060075b4 */ /* 0x0005e40008019000 */
[----:B--2---:R-:W-:Y:S01]  /*4370*/  NOP ;  /* 0x0000000000007918 */ /* 0x004fe20000000000 */
.L_x_27:
[----:B------:R-:W-:-:S07]  /*4380*/  VIADD R7, R7, 0xffffffff ;  /* 0xffffffff07077836 */ /* 0x000fce0000000000 */
.L_x_26:
[----:B------:R-:W-:Y:S01]  /*4390*/  VIADD R17, R17, 0x1 ;  /* 0x0000000111117836 */ /* 0x000fe20000000000 */
[----:B------:R-:W-:Y:S05]  /*43a0*/  WARPSYNC.ALL ;  /* 0x0000000000007948 */ /* 0x000fea0003800000 */
[----:B------:R-:W-:-:S04]  /*43b0*/  ISETP.NE.AND P3, PT, R17, 0x4, PT ;  /* 0x000000041100780c */ /* 0x000fc80003f65270 */
[----:B-1----:R-:W-:Y:S02]  /*43c0*/  SEL R16, RZ, 0x1, P3 ;  /* 0x00000001ff107807 */ /* 0x002fe40001800000 */
[----:B------:R-:W-:Y:S02]  /*43d0*/  SEL R17, R17, RZ, P3 ;  /* 0x000000ff11117207 */ /* 0x000fe40001800000 */
[----:B------:R-:W-:Y:S02]  /*43e0*/  LOP3.LUT R3, R3, R16, RZ, 0x3c, !PT ;  /* 0x0000001003037212 */ /* 0x000fe400078e3cff */
[----:B------:R-:W-:Y:S01]  /*43f0*/  FMNMX R16, R24, R23, !PT ;  /* 0x0000001718107209 */ /* 0x000fe20007800000 */
[----:B------:R-:W-:Y:S01]  /*4400*/  ULDC UR6, c[0x0][0x604] ;  /* 0x0001810000067ab9 */ /* 0x000fe20000000800 */
[----:B------:R-:W-:Y:S01]  /*4410*/  FMNMX R22, R26, R21, !PT ;  /* 0x000000151a167209 */ /* 0x000fe20007800000 */
[----:B------:R-:W-:Y:S01]  /*4420*/  IMAD R102, R17, 0x8, R2 ;  /* 0x0000000811667824 */ /* 0x000fe200078e0202 */
[----:B------:R-:W-:-:S02]  /*4430*/  FMNMX R19, R25, R16, !PT ;  /* 0x0000001019137209 */ /* 0x000fc40007800000 */
[----:B------:R-:W-:Y:S02]  /*4440*/  FMNMX R97, R27, R22, !PT ;  /* 0x000000161b617209 */ /* 0x000fe40007800000 */
[----:B------:R-:W-:Y:S02]  /*4450*/  FMNMX R16, R28, R19, !PT ;  /* 0x000000131c107209 */ /* 0x000fe40007800000 */
[----:B------:R-:W-:Y:S02]  /*4460*/  FMNMX R22, R30, R97, !PT ;  /* 0x000000611e167209 */ /* 0x000fe40007800000 */
[----:B------:R-:W-:Y:S02]  /*4470*/  FMNMX R19, R29, R16, !PT ;  /* 0x000000101d137209 */ /* 0x000fe40007800000 */
[----:B------:R-:W-:Y:S02]  /*4480*/  FMNMX R97, R31, R22, !PT ;  /* 0x000000161f617209 */ /* 0x000fe40007800000 */
        /* <DEDUP_REMOVED lines=55> */
[----:B------:R-:W-:-:S03]  /*4800*/  FMNMX R96, R87, R96, !PT ;  /* 0x0000006057607209 */ /* 0x000fc60007800000 */
[----:B------:R-:W1:Y:S04]  /*4810*/  SHFL.BFLY PT, R19, R22, 0x1, 0x1f ;  /* 0x0c201f0016137f89 */ /* 0x000e6800000e0000 */
[----:B------:R-:W2:Y:S01]  /*4820*/  SHFL.BFLY PT, R99, R96, 0x1, 0x1f ;  /* 0x0c201f0060637f89 */ /* 0x000ea200000e0000 */
[----:B-1----:R-:W-:Y:S02]  /*4830*/  FMNMX R97, R22, R19, !PT ;  /* 0x0000001316617209 */ /* 0x002fe40007800000 */
[----:B--2---:R-:W-:-:S03]  /*4840*/  FMNMX R99, R96, R99, !PT ;  /* 0x0000006360637209 */ /* 0x004fc60007800000 */
[----:B------:R-:W1:Y:S04]  /*4850*/  SHFL.BFLY PT, R16, R97, 0x2, 0x1f ;  /* 0x0c401f0061107f89 */ /* 0x000e6800000e0000 */
[----:B------:R-:W2:Y:S01]  /*4860*/  SHFL.BFLY PT, R98, R99, 0x2, 0x1f ;  /* 0x0c401f0063627f89 */ /* 0x000ea200000e0000 */
[----:B-1----:R-:W-:Y:S01]  /*4870*/  FMNMX R16, R97, R16, !PT ;  /* 0x0000001061107209 */ /* 0x002fe20007800000 */
[C---:B------:R-:W-:Y:S02]  /*4880*/  IMAD R97, R6.reuse, 0x8, R13 ;  /* 0x0000000806617824 */ /* 0x040fe400078e020d */
[----:B------:R-:W-:Y:S01]  /*4890*/  VIADD R6, R6, 0x1 ;  /* 0x0000000106067836 */ /* 0x000fe20000000000 */
[----:B--2---:R-:W-:Y:S02]  /*48a0*/  FMNMX R19, R99, R98, !PT ;  /* 0x0000006263137209 */ /* 0x004fe40007800000 */
[----:B------:R-:W-:-:S02]  /*48b0*/  FSETP.NEU.AND P3, PT, R16, -INF , PT ;  /* 0xff8000001000780b */ /* 0x000fc40003f6d000 */
[C---:B------:R-:W-:Y:S02]  /*48c0*/  FSETP.NEU.AND P4, PT, R19.reuse, -INF , PT ;  /* 0xff8000001300780b */ /* 0x040fe40003f8d000 */
[----:B------:R-:W-:Y:S02]  /*48d0*/  FSEL R98, R16, RZ, P3 ;  /* 0x000000ff10627208 */ /* 0x000fe40001800000 */
[----:B------:R-:W-:Y:S02]  /*48e0*/  FSEL R100, R19, RZ, P4 ;  /* 0x000000ff13647208 */ /* 0x000fe40002000000 */
[----:B------:R-:W-:Y:S01]  /*48f0*/  PRMT R97, RZ, 0x654, R97 ;  /* 0x00000654ff617816 */ /* 0x000fe20000000061 */
[----:B------:R-:W-:Y:S02]  /*4900*/  FADD R22, -R98, R23 ;  /* 0x0000001762167221 */ /* 0x000fe40000000100 */
[----:B------:R-:W-:Y:S01]  /*4910*/  FADD R21, -R100, R21 ;  /* 0x0000001564157221 */ /* 0x000fe20000000100 */
[----:B------:R1:W-:Y:S01]  /*4920*/  SYNCS.ARRIVE.TRANS64.RED.A1T0 RZ, [R97+URZ], RZ ;  /* 0x000000ff61ff79a7 */ /* 0x0003e2000810043f */
[----:B------:R-:W-:-:S02]  /*4930*/  FMUL R23, R22, UR6 ;  /* 0x0000000616177c20 */ /* 0x000fc40008400000 */
[----:B------:R-:W-:-:S03]  /*4940*/  FMUL R96, R21, UR6 ;  /* 0x0000000615607c20 */ /* 0x000fc60008400000 */
[----:B------:R-:W-:Y:S02]  /*4950*/  FSETP.GEU.AND P3, PT, R23, -126, PT ;  /* 0xc2fc00001700780b */ /* 0x000fe40003f6e000 */
[----:B------:R-:W-:Y:S02]  /*4960*/  FSETP.GEU.AND P4, PT, R96, -126, PT ;  /* 0xc2fc00006000780b */ /* 0x000fe40003f8e000 */
[----:B-1----:R-:W-:-:S09]  /*4970*/  SHF.L.U32 R97, R3, 0x1f, RZ ;  /* 0x0000001f03617819 */ /* 0x002fd200000006ff */
[----:B------:R-:W-:Y:S02]  /*4980*/  @!P3 FMUL R23, R23, 0.5 ;  /* 0x3f0000001717b820 */ /* 0x000fe40000400000 */
[----:B------:R-:W-:Y:S02]  /*4990*/  @!P4 FMUL R96, R96, 0.5 ;  /* 0x3f0000006060c820 */ /* 0x000fe40000400000 */
[----:B------:R-:W1:Y:S08]  /*49a0*/  MUFU.EX2 R22, R23 ;  /* 0x0000001700167308 */ /* 0x000e700000000800 */
[----:B------:R-:W2:Y:S01]  /*49b0*/  MUFU.EX2 R21, R96 ;  /* 0x0000006000157308 */ /* 0x000ea20000000800 */
[----:B-1----:R-:W-:Y:S01]  /*49c0*/  @!P3 FMUL R22, R22, R22 ;  /* 0x000000161616b220 */ /* 0x002fe20000400000 */
[----:B------:R-:W-:-:S03]  /*49d0*/  ISETP.NE.AND P3, PT, R6, 0x4, PT ;  /* 0x000000040600780c */ /* 0x000fc60003f65270 */
[-C--:B------:R-:W-:Y:S01]  /*49e0*/  FMUL R88, R88, R22.reuse ;  /* 0x0000001658587220 */ /* 0x080fe20000400000 */
[-C--:B------:R-:W-:Y:S01]  /*49f0*/  FMUL R89, R89, R22.reuse ;  /* 0x0000001659597220 */ /* 0x080fe20000400000 */
[-C--:B------:R-:W-:Y:S01]  /*4a00*/  FMUL R92, R92, R22.reuse ;  /* 0x000000165c5c7220 */ /* 0x080fe20000400000 */
[----:B------:R-:W-:Y:S01]  /*4a10*/  FMUL R93, R93, R22 ;  /* 0x000000165d5d7220 */ /* 0x000fe20000400000 */
[----:B--2---:R-:W-:-:S04]  /*4a20*/  @!P4 FMUL R21, R21, R21 ;  /* 0x000000151515c220 */ /* 0x004fc80000400000 */
[-C--:B------:R-:W-:Y:S01]  /*4a30*/  FMUL R90, R90, R21.reuse ;  /* 0x000000155a5a7220 */ /* 0x080fe20000400000 */
[-C--:B------:R-:W-:Y:S01]  /*4a40*/  FMUL R91, R91, R21.reuse ;  /* 0x000000155b5b7220 */ /* 0x080fe20000400000 */
[-C--:B------:R-:W-:Y:S01]  /*4a50*/  FMUL R94, R94, R21.reuse ;  /* 0x000000155e5e7220 */ /* 0x080fe20000400000 */
[----:B------:R-:W-:-:S07]  /*4a60*/  FMUL R95, R95, R21 ;  /* 0x000000155f5f7220 */ /* 0x000fce0000400000 */
.L_x_30:
[----:B-1----:R1:W2:Y:S02]  /*4a70*/  SYNCS.PHASECHK.TRANS64.TRYWAIT P4, [R102+URZ+0x4800], R97 ;  /* 0x00480061660075a7 */ /* 0x0022a4000808017f */
[----:B--2---:R-:W-:Y:S05]  /*4a80*/  @!P4 NANOSLEEP.SYNCS 0x989680 ;  /* 0x009896800000c95d */ /* 0x004fea0003900000 */
[----:B------:R-:W2:Y:S02]  /*4a90*/  @!P4 SYNCS.PHASECHK.TRANS64 P4, [R102+URZ+0x4800], R97 ;  /* 0x004800616600c5a7 */ /* 0x000ea4000808007f */
[----:B--2---:R-:W-:Y:S05]  /*4aa0*/  @!P4 BRA `(.L_x_30) ;  /* 0xfffffffc00f0c947 */ /* 0x004fea000383ffff */
[----:B------:R-:W-:Y:S01]  /*4ab0*/  ULDC UR7, c[0x0][0x604] ;  /* 0x0001810000077ab9 */ /* 0x000fe20000000800 */
[----:B------:R-:W-:Y:S01]  /*4ac0*/  R2UR UR6, R17 ;  /* 0x00000000110672ca */ /* 0x000fe200000e0000 */
[----:B------:R-:W-:Y:S01]  /*4ad0*/  FMUL R96, R98, UR7 ;  /* 0x0000000762607c20 */ /* 0x000fe20008400000 */
[----:B------:R-:W-:Y:S01]  /*4ae0*/  FMUL R23, R100, UR7 ;  /* 0x0000000764177c20 */ /* 0x000fe20008400000 */
[----:B------:R-:W-:Y:S01]  /*4af0*/  UMOV UR11, 0xc0000010 ;  /* 0xc0000010000b7882 */ /* 0x000fe20000000000 */
[----:B------:R-:W-:Y:S01]  /*4b00*/  SEL R6, R6, RZ, P3 ;  /* 0x000000ff06067207 */ /* 0x000fe20001800000 */
[--C-:B------:R-:W-:Y:S01]  /*4b10*/  FFMA R24, R24, UR7, -R96.reuse ;  /* 0x0000000718187c23 */ /* 0x100fe20008000860 */
[--C-:B------:R-:W-:Y:S01]  /*4b20*/  FFMA R25, R25, UR7, -R96.reuse ;  /* 0x0000000719197c23 */ /* 0x100fe20008000860 */
[--C-:B------:R-:W-:Y:S01]  /*4b30*/  FFMA R29, R29, UR7, -R96.reuse ;  /* 0x000000071d1d7c23 */ /* 0x100fe20008000860 */
[--C-:B------:R-:W-:Y:S01]  /*4b40*/  FFMA R28, R28, UR7, -R96.reuse ;  /* 0x000000071c1c7c23 */ /* 0x100fe20008000860 */
[--C-:B------:R-:W-:Y:S01]  /*4b50*/  FFMA R26, R26, UR7, -R23.reuse ;  /* 0x000000071a1a7c23 */ /* 0x100fe20008000817 */
[----:B------:R-:W-:Y:S01]  /*4b60*/  FSETP.GEU.AND P6, PT, R24, -126, PT ;  /* 0xc2fc00001800780b */ /* 0x000fe20003fce000 */
[--C-:B------:R-:W-:Y:S01]  /*4b70*/  FFMA R30, R30, UR7, -R23.reuse ;  /* 0x000000071e1e7c23 */ /* 0x100fe20008000817 */
[----:B------:R-:W-:Y:S01]  /*4b80*/  FSETP.GEU.AND P5, PT, R25, -126, PT ;  /* 0xc2fc00001900780b */ /* 0x000fe20003fae000 */
[--C-:B------:R-:W-:Y:S01]  /*4b90*/  FFMA R27, R27, UR7, -R23.reuse ;  /* 0x000000071b1b7c23 */ /* 0x100fe20008000817 */
[----:B------:R-:W-:Y:S01]  /*4ba0*/  FSETP.GEU.AND P4, PT, R28, -126, PT ;  /* 0xc2fc00001c00780b */ /* 0x000fe20003f8e000 */
[--C-:B------:R-:W-:Y:S01]  /*4bb0*/  FFMA R31, R31, UR7, -R23.reuse ;  /* 0x000000071f1f7c23 */ /* 0x100fe20008000817 */
[--C-:B------:R-:W-:Y:S01]  /*4bc0*/  FFMA R33, R33, UR7, -R96.reuse ;  /* 0x0000000721217c23 */ /* 0x100fe20008000860 */
[--C-:B------:R-:W-:Y:S01]  /*4bd0*/  FFMA R32, R32, UR7, -R96.reuse ;  /* 0x0000000720207c23 */ /* 0x100fe20008000860 */
[--C-:B------:R-:W-:Y:S01]  /*4be0*/  FFMA R36, R36, UR7, -R96.reuse ;  /* 0x0000000724247c23 */ /* 0x100fe20008000860 */
[--C-:B------:R-:W-:Y:S01]  /*4bf0*/  FFMA R34, R34, UR7, -R23.reuse ;  /* 0x0000000722227c23 */ /* 0x100fe20008000817 */
[--C-:B------:R-:W-:Y:S01]  /*4c00*/  FFMA R37, R37, UR7, -R96.reuse ;  /* 0x0000000725257c23 */ /* 0x100fe20008000860 */
[--C-:B------:R-:W-:Y:S01]  /*4c10*/  FFMA R35, R35, UR7, -R23.reuse ;  /* 0x0000000723237c23 */ /* 0x100fe20008000817 */
[--C-:B------:R-:W-:Y:S01]  /*4c20*/  FFMA R39, R39, UR7, -R23.reuse ;  /* 0x0000000727277c23 */ /* 0x100fe20008000817 */
[----:B------:R-:W-:Y:S01]  /*4c30*/  @!P6 FMUL R24, R24, 0.5 ;  /* 0x3f0000001818e820 */ /* 0x000fe20000400000 */
[--C-:B------:R-:W-:Y:S01]  /*4c40*/  FFMA R38, R38, UR7, -R23.reuse ;  /* 0x0000000726267c23 */ /* 0x100fe20008000817 */
[----:B------:R-:W-:Y:S01]  /*4c50*/  @!P5 FMUL R25, R25, 0.5 ;  /* 0x3f0000001919d820 */ /* 0x000fe20000400000 */
[--C-:B------:R-:W-:Y:S01]  /*4c60*/  FFMA R40, R40, UR7, -R96.reuse ;  /* 0x0000000728287c23 */ /* 0x100fe20008000860 */
[----:B-1----:R1:W2:Y:S01]  /*4c70*/  MUFU.EX2 R97, R24 ;  /* 0x0000001800617308 */ /* 0x0022a20000000800 */
[----:B------:R-:W-:Y:S01]  /*4c80*/  @!P4 FMUL R28, R28, 0.5 ;  /* 0x3f0000001c1cc820 */ /* 0x000fe20000400000 */
[--C-:B------:R-:W-:Y:S01]  /*4c90*/  FFMA R44, R44, UR7, -R96.reuse ;  /* 0x000000072c2c7c23 */ /* 0x100fe20008000860 */
[--C-:B------:R-:W-:Y:S01]  /*4ca0*/  FFMA R41, R41, UR7, -R96.reuse ;  /* 0x0000000729297c23 */ /* 0x100fe20008000860 */
[--C-:B------:R-:W-:Y:S01]  /*4cb0*/  FFMA R45, R45, UR7, -R96.reuse ;  /* 0x000000072d2d7c23 */ /* 0x100fe20008000860 */
[--C-:B------:R-:W-:Y:S01]  /*4cc0*/  FFMA R43, R43, UR7, -R23.reuse ;  /* 0x000000072b2b7c23 */ /* 0x100fe20008000817 */
[--C-:B------:R-:W-:Y:S01]  /*4cd0*/  FFMA R42, R42, UR7, -R23.reuse ;  /* 0x000000072a2a7c23 */ /* 0x100fe20008000817 */
[--C-:B------:R-:W-:Y:S01]  /*4ce0*/  FFMA R46, R46, UR7, -R23.reuse ;  /* 0x000000072e2e7c23 */ /* 0x100fe20008000817 */
[----:B------:R3:W4:Y:S01]  /*4cf0*/  MUFU.EX2 R98, R25 ;  /* 0x0000001900627308 */ /* 0x0007220000000800 */
[--C-:B-1----:R-:W-:Y:S01]  /*4d00*/  FFMA R24, R48, UR7, -R96.reuse ;  /* 0x0000000730187c23 */ /* 0x102fe20008000860 */
[--C-:B------:R-:W-:Y:S01]  /*4d10*/  FFMA R47, R47, UR7, -R23.reuse ;  /* 0x000000072f2f7c23 */ /* 0x100fe20008000817 */
[--C-:B------:R-:W-:Y:S01]  /*4d20*/  FFMA R60, R60, UR7, -R96.reuse ;  /* 0x000000073c3c7c23 */ /* 0x100fe20008000860 */
[----:B------:R-:W-:Y:S01]  /*4d30*/  ULEA UR6, UR6, UR15, 0x8 ;  /* 0x0000000f06067291 */ /* 0x000fe2000f8e403f */
[--C-:B------:R-:W-:Y:S01]  /*4d40*/  FFMA R63, R63, UR7, -R23.reuse ;  /* 0x000000073f3f7c23 */ /* 0x100fe20008000817 */
[--C-:B------:R-:W-:Y:S01]  /*4d50*/  FFMA R62, R62, UR7, -R23.reuse ;  /* 0x000000073e3e7c23 */ /* 0x100fe20008000817 */
[--C-:B------:R-:W-:Y:S01]  /*4d60*/  FFMA R64, R64, UR7, -R96.reuse ;  /* 0x0000000740407c23 */ /* 0x100fe20008000860 */
[----:B------:R1:W5:Y:S01]  /*4d70*/  MUFU.EX2 R99, R28 ;  /* 0x0000001c00637308 */ /* 0x0003620000000800 */
[----:B--2---:R-:W-:Y:S01]  /*4d80*/  @!P6 FMUL R97, R97, R97 ;  /* 0x000000616161e220 */ /* 0x004fe20000400000 */
[----:B------:R-:W-:Y:S01]  /*4d90*/  FSETP.GEU.AND P6, PT, R29, -126, PT ;  /* 0xc2fc00001d00780b */ /* 0x000fe20003fce000 */
[--C-:B---3--:R-:W-:Y:S01]  /*4da0*/  FFMA R25, R49, UR7, -R96.reuse ;  /* 0x0000000731197c23 */ /* 0x108fe20008000860 */
[----:B------:R-:W-:Y:S01]  /*4db0*/  UMOV UR10, UR6 ;  /* 0x00000006000a7c82 */ /* 0x000fe20008000000 */
[----:B------:R-:W-:Y:S01]  /*4dc0*/  UIADD3 UR8, UR6, 0x20, URZ ;  /* 0x0000002006087890 */ /* 0x000fe2000fffe03f */
[--C-:B------:R-:W-:Y:S01]  /*4dd0*/  FFMA R65, R65, UR7, -R96.reuse ;  /* 0x0000000741417c23 */ /* 0x100fe20008000860 */
[--C-:B------:R-:W-:Y:S01]  /*4de0*/  FFMA R69, R69, UR7, -R96.reuse ;  /* 0x0000000745457c23 */ /* 0x100fe20008000860 */
[--C-:B------:R-:W-:Y:S01]  /*4df0*/  FFMA R66, R66, UR7, -R23.reuse ;  /* 0x0000000742427c23 */ /* 0x100fe20008000817 */
[----:B----4-:R-:W-:Y:S01]  /*4e00*/  @!P5 FMUL R98, R98, R98 ;  /* 0x000000626262d220 */ /* 0x010fe20000400000 */
[----:B------:R-:W-:Y:S01]  /*4e10*/  FSETP.GEU.AND P5, PT, R26, -126, PT ;  /* 0xc2fc00001a00780b */ /* 0x000fe20003fae000 */
[--C-:B-1----:R-:W-:Y:S01]  /*4e20*/  FFMA R28, R51, UR7, -R23.reuse ;  /* 0x00000007331c7c23 */ /* 0x102fe20008000817 */
[--C-:B------:R-:W-:Y:S01]  /*4e30*/  FFMA R70, R70, UR7, -R23.reuse ;  /* 0x0000000746467c23 */ /* 0x100fe20008000817 */
[--C-:B------:R-:W-:Y:S01]  /*4e40*/  FFMA R71, R71, UR7, -R23.reuse ;  /* 0x0000000747477c23 */ /* 0x100fe20008000817 */
[--C-:B------:R-:W-:Y:S01]  /*4e50*/  FFMA R72, R72, UR7, -R96.reuse ;  /* 0x0000000748487c23 */ /* 0x100fe20008000860 */
[----:B------:R-:W-:Y:S01]  /*4e60*/  @!P6 FMUL R29, R29, 0.5 ;  /* 0x3f0000001d1de820 */ /* 0x000fe20000400000 */
[--C-:B------:R-:W-:Y:S01]  /*4e70*/  FFMA R76, R76, UR7, -R96.reuse ;  /* 0x000000074c4c7c23 */ /* 0x100fe20008000860 */
[----:B-----5:R-:W-:Y:S01]  /*4e80*/  @!P4 FMUL R99, R99, R99 ;  /* 0x000000636363c220 */ /* 0x020fe20000400000 */
[----:B------:R-:W-:Y:S01]  /*4e90*/  FSETP.GEU.AND P4, PT, R27, -126, PT ;  /* 0xc2fc00001b00780b */ /* 0x000fe20003f8e000 */
[----:B------:R-:W1:Y:S01]  /*4ea0*/  MUFU.EX2 R100, R29 ;  /* 0x0000001d00647308 */ /* 0x000e620000000800 */
[----:B------:R-:W-:Y:S01]  /*4eb0*/  FFMA R77, R77, UR7, -R96 ;  /* 0x000000074d4d7c23 */ /* 0x000fe20008000860 */
[--C-:B------:R-:W-:Y:S01]  /*4ec0*/  FFMA R78, R78, UR7, -R23.reuse ;  /* 0x000000074e4e7c23 */ /* 0x100fe20008000817 */
[--C-:B------:R-:W-:Y:S01]  /*4ed0*/  FFMA R79, R79, UR7, -R23.reuse ;  /* 0x000000074f4f7c23 */ /* 0x100fe20008000817 */
[----:B------:R-:W-:Y:S01]  /*4ee0*/  @!P5 FMUL R26, R26, 0.5 ;  /* 0x3f0000001a1ad820 */ /* 0x000fe20000400000 */
[--C-:B------:R-:W-:Y:S01]  /*4ef0*/  FFMA R82, R82, UR7, -R23.reuse ;  /* 0x0000000752527c23 */ /* 0x100fe20008000817 */
[--C-:B------:R-:W-:Y:S01]  /*4f00*/  FFMA R83, R83, UR7, -R23.reuse ;  /* 0x0000000753537c23 */ /* 0x100fe20008000817 */
[--C-:B------:R-:W-:Y:S01]  /*4f10*/  FFMA R87, R87, UR7, -R23.reuse ;  /* 0x0000000757577c23 */ /* 0x100fe20008000817 */
[----:B------:R2:W3:Y:S01]  /*4f20*/  MUFU.EX2 R102, R26 ;  /* 0x0000001a00667308 */ /* 0x0004e20000000800 */
[----:B------:R-:W-:Y:S01]  /*4f30*/  FFMA R86, R86, UR7, -R23 ;  /* 0x0000000756567c23 */ /* 0x000fe20008000817 */
[----:B------:R-:W-:-:S02]  /*4f40*/  VIADD R17, R17, 0x1 ;  /* 0x0000000111117836 */ /* 0x000fc40000000000 */
[----:B------:R-:W-:-:S04]  /*4f50*/  @!P4 FMUL R27, R27, 0.5 ;  /* 0x3f0000001b1bc820 */ /* 0x000fc80000400000 */
[----:B------:R4:W5:Y:S01]  /*4f60*/  MUFU.EX2 R101, R27 ;  /* 0x0000001b00657308 */ /* 0x0009620000000800 */
[----:B-1----:R-:W-:Y:S01]  /*4f70*/  @!P6 FMUL R100, R100, R100 ;  /* 0x000000646464e220 */ /* 0x002fe20000400000 */
[----:B------:R-:W-:Y:S01]  /*4f80*/  FSETP.GEU.AND P6, PT, R30, -126, PT ;  /* 0xc2fc00001e00780b */ /* 0x000fe20003fce000 */
[--C-:B--2---:R-:W-:Y:S01]  /*4f90*/  FFMA R26, R52, UR7, -R96.reuse ;  /* 0x00000007341a7c23 */ /* 0x104fe20008000860 */
[----:B---3--:R-:W-:Y:S01]  /*4fa0*/  @!P5 FMUL R102, R102, R102 ;  /* 0x000000666666d220 */ /* 0x008fe20000400000 */
[----:B------:R-:W-:Y:S01]  /*4fb0*/  FSETP.GEU.AND P5, PT, R31, -126, PT ;  /* 0xc2fc00001f00780b */ /* 0x000fe20003fae000 */
[----:B----4-:R-:W-:Y:S02]  /*4fc0*/  FFMA R27, R53, UR7, -R96 ;  /* 0x00000007351b7c23 */ /* 0x010fe40008000860 */
[----:B------:R-:W-:Y:S01]  /*4fd0*/  FFMA R14, R21, R14, R102 ;  /* 0x0000000e150e7223 */ /* 0x000fe20000000066 */
[----:B------:R-:W-:-:S06]  /*4fe0*/  FFMA R21, R80, UR7, -R96 ;  /* 0x0000000750157c23 */ /* 0x000fcc0008000860 */
[----:B------:R-:W-:Y:S01]  /*4ff0*/  @!P6 FMUL R30, R30, 0.5 ;  /* 0x3f0000001e1ee820 */ /* 0x000fe20000400000 */
[----:B-----5:R-:W-:Y:S01]  /*5000*/  @!P4 FMUL R101, R101, R101 ;  /* 0x000000656565c220 */ /* 0x020fe20000400000 */
[----:B------:R-:W-:Y:S02]  /*5010*/  FSETP.GEU.AND P4, PT, R32, -126, PT ;  /* 0xc2fc00002000780b */ /* 0x000fe40003f8e000 */
[----:B------:R1:W2:Y:S01]  /*5020*/  MUFU.EX2 R103, R30 ;  /* 0x0000001e00677308 */ /* 0x0002a20000000800 */
[----:B------:R-:W-:Y:S01]  /*5030*/  FADD R14, R14, R101 ;  /* 0x000000650e0e7221 */ /* 0x000fe20000000000 */
[----:B------:R-:W-:Y:S01]  /*5040*/  F2FP.BF16.F32.PACK_AB R29, R101, R102 ;  /* 0x00000066651d723e */ /* 0x000fe200000010ff */
[----:B------:R-:W-:-:S05]  /*5050*/  @!P5 FMUL R31, R31, 0.5 ;  /* 0x3f0000001f1fd820 */ /* 0x000fca0000400000 */
[----:B------:R-:W3:Y:S01]  /*5060*/  MUFU.EX2 R106, R31 ;  /* 0x0000001f006a7308 */ /* 0x000ee20000000800 */
[----:B-1----:R-:W-:Y:S02]  /*5070*/  F2FP.BF16.F32.PACK_AB R30, R100, R99 ;  /* 0x00000063641e723e */ /* 0x002fe400000010ff */
[----:B------:R-:W-:-:S05]  /*5080*/  @!P4 FMUL R32, R32, 0.5 ;  /* 0x3f0000002020c820 */ /* 0x000fca0000400000 */
[----:B------:R-:W1:Y:S01]  /*5090*/  MUFU.EX2 R104, R32 ;  /* 0x0000002000687308 */ /* 0x000e620000000800 */
[----:B--2---:R-:W-:Y:S01]  /*50a0*/  @!P6 FMUL R103, R103, R103 ;  /* 0x000000676767e220 */ /* 0x004fe20000400000 */
[----:B------:R-:W-:Y:S01]  /*50b0*/  FSETP.GEU.AND P6, PT, R33, -126, PT ;  /* 0xc2fc00002100780b */ /* 0x000fe20003fce000 */
[----:B---3--:R-:W-:Y:S01]  /*50c0*/  @!P5 FMUL R106, R106, R106 ;  /* 0x0000006a6a6ad220 */ /* 0x008fe20000400000 */
[----:B------:R-:W-:-:S04]  /*50d0*/  FSETP.GEU.AND P5, PT, R36, -126, PT ;  /* 0xc2fc00002400780b */ /* 0x000fc80003fae000 */
[----:B------:R-:W-:-:S07]  /*50e0*/  F2FP.BF16.F32.PACK_AB R31, R106, R103 ;  /* 0x000000676a1f723e */ /* 0x000fce00000010ff */
[----:B------:R-:W-:Y:S01]  /*50f0*/  @!P6 FMUL R33, R33, 0.5 ;  /* 0x3f0000002121e820 */ /* 0x000fe20000400000 */
[----:B------:R-:W-:Y:S01]  /*5100*/  FADD R103, R14, R103 ;  /* 0x000000670e677221 */ /* 0x000fe20000000000 */
[----:B-1----:R-:W-:Y:S01]  /*5110*/  @!P4 FMUL R104, R104, R104 ;  /* 0x000000686868c220 */ /* 0x002fe20000400000 */
[----:B------:R-:W-:Y:S01]  /*5120*/  FSETP.GEU.AND P4, PT, R37, -126, PT ;  /* 0xc2fc00002500780b */ /* 0x000fe20003f8e000 */
[----:B------:R-:W1:Y:S01]  /*5130*/  MUFU.EX2 R105, R33 ;  /* 0x0000002100697308 */ /* 0x000e620000000800 */
[----:B------:R-:W-:Y:S01]  /*5140*/  FADD R103, R103, R106 ;  /* 0x0000006a67677221 */ /* 0x000fe20000000000 */
[----:B------:R-:W-:-:S06]  /*5150*/  @!P5 FMUL R36, R36, 0.5 ;  /* 0x3f0000002424d820 */ /* 0x000fcc0000400000 */
[----:B------:R-:W2:Y:S04]  /*5160*/  MUFU.EX2 R109, R36 ;  /* 0x00000024006d7308 */ /* 0x000ea80000000800 */
[----:B------:R-:W-:-:S04]  /*5170*/  @!P4 FMUL R37, R37, 0.5 ;  /* 0x3f0000002525c820 */ /* 0x000fc80000400000 */
[----:B------:R-:W3:Y:S01]  /*5180*/  MUFU.EX2 R108, R37 ;  /* 0x00000025006c7308 */ /* 0x000ee20000000800 */
[----:B-1----:R-:W-:Y:S01]  /*5190*/  @!P6 FMUL R105, R105, R105 ;  /* 0x000000696969e220 */ /* 0x002fe20000400000 */
[----:B------:R-:W-:Y:S01]  /*51a0*/  FSETP.GEU.AND P6, PT, R34, -126, PT ;  /* 0xc2fc00002200780b */ /* 0x000fe20003fce000 */
[----:B--2---:R-:W-:Y:S01]  /*51b0*/  @!P5 FMUL R109, R109, R109 ;  /* 0x0000006d6d6dd220 */ /* 0x004fe20000400000 */
[----:B------:R-:W-:-:S11]  /*51c0*/  FSETP.GEU.AND P5, PT, R35, -126, PT ;  /* 0xc2fc00002300780b */ /* 0x000fd60003fae000 */
[----:B------:R-:W-:Y:S01]  /*51d0*/  @!P6 FMUL R34, R34, 0.5 ;  /* 0x3f0000002222e820 */ /* 0x000fe20000400000 */
[----:B---3--:R-:W-:Y:S01]  /*51e0*/  @!P4 FMUL R108, R108, R108 ;  /* 0x0000006c6c6cc220 */ /* 0x008fe20000400000 */
[----:B------:R-:W-:Y:S02]  /*51f0*/  FSETP.GEU.AND P4, PT, R38, -126, PT ;  /* 0xc2fc00002600780b */ /* 0x000fe40003f8e000 */
[----:B------:R-:W1:Y:S01]  /*5200*/  MUFU.EX2 R110, R34 ;  /* 0x00000022006e7308 */ /* 0x000e620000000800 */
[----:B------:R-:W-:-:S07]  /*5210*/  @!P5 FMUL R35, R35, 0.5 ;  /* 0x3f0000002323d820 */ /* 0x000fce0000400000 */
[----:B------:R-:W2:Y:S03]  /*5220*/  MUFU.EX2 R115, R35 ;  /* 0x0000002300737308 */ /* 0x000ea60000000800 */
[----:B------:R-:W-:-:S05]  /*5230*/  @!P4 FMUL R38, R38, 0.5 ;  /* 0x3f0000002626c820 */ /* 0x000fca0000400000 */
        /* <DEDUP_REMOVED lines=20> */
[----:B------:R-:W1:Y:S02]  /*5380*/  MUFU.EX2 R113, R44 ;  /* 0x0000002c00717308 */ /* 0x000e640000000800 */
[----:B------:R-:W-:Y:S01]  /*5390*/  F2FP.BF16.F32.PACK_AB R36, R112, R111 ;  /* 0x0000006f7024723e */ /* 0x000fe200000010ff */
[----:B------:R-:W-:-:S05]  /*53a0*/  @!P5 FMUL R45, R45, 0.5 ;  /* 0x3f0000002d2dd820 */ /* 0x000fca0000400000 */
[----:B------:R-:W2:Y:S03]  /*53b0*/  MUFU.EX2 R118, R45 ;  /* 0x0000002d00767308 */ /* 0x000ea60000000800 */
[----:B------:R-:W-:-:S05]  /*53c0*/  @!P4 FMUL R42, R42, 0.5 ;  /* 0x3f0000002a2ac820 */ /* 0x000fca0000400000 */
[----:B------:R-:W3:Y:S01]  /*53d0*/  MUFU.EX2 R116, R42 ;  /* 0x0000002a00747308 */ /* 0x000ee20000000800 */
[----:B-1----:R-:W-:Y:S01]  /*53e0*/  @!P6 FMUL R113, R113, R113 ;  /* 0x000000717171e220 */ /* 0x002fe20000400000 */
[----:B------:R-:W-:Y:S01]  /*53f0*/  FSETP.GEU.AND P6, PT, R43, -126, PT ;  /* 0xc2fc00002b00780b */ /* 0x000fe20003fce000 */
[----:B--2---:R-:W-:Y:S01]  /*5400*/  @!P5 FMUL R118, R118, R118 ;  /* 0x000000767676d220 */ /* 0x004fe20000400000 */
[----:B------:R-:W-:-:S04]  /*5410*/  FSETP.GEU.AND P5, PT, R46, -126, PT ;  /* 0xc2fc00002e00780b */ /* 0x000fc80003fae000 */
[----:B------:R-:W-:-:S07]  /*5420*/  F2FP.BF16.F32.PACK_AB R38, R118, R113 ;  /* 0x000000717626723e */ /* 0x000fce00000010ff */
        /* <DEDUP_REMOVED lines=9> */
[----:B------:R-:W-:-:S04]  /*54c0*/  FSETP.GEU.AND P6, PT, R24, -126, PT ;  /* 0xc2fc00001800780b */ /* 0x000fc80003fce000 */
[----:B------:R-:W-:Y:S01]  /*54d0*/  F2FP.BF16.F32.PACK_AB R37, R117, R116 ;  /* 0x000000747525723e */ /* 0x000fe200000010ff */
[----:B--2---:R-:W-:Y:S01]  /*54e0*/  @!P5 FMUL R48, R48, R48 ;  /* 0x000000303030d220 */ /* 0x004fe20000400000 */
[----:B------:R-:W-:-:S07]  /*54f0*/  FSETP.GEU.AND P5, PT, R25, -126, PT ;  /* 0xc2fc00001900780b */ /* 0x000fce0003fae000 */
[----:B------:R-:W-:Y:S01]  /*5500*/  @!P6 FMUL R24, R24, 0.5 ;  /* 0x3f0000001818e820 */ /* 0x000fe20000400000 */
[----:B---3--:R-:W-:Y:S01]  /*5510*/  @!P4 FMUL R119, R119, R119 ;  /* 0x000000777777c220 */ /* 0x008fe20000400000 */
[----:B------:R-:W-:Y:S02]  /*5520*/  FSETP.GEU.AND P4, PT, R26, -126, PT ;  /* 0xc2fc00001a00780b */ /* 0x000fe40003f8e000 */
[----:B------:R1:W2:Y:S02]  /*5530*/  MUFU.EX2 R49, R24 ;  /* 0x0000001800317308 */ /* 0x0002a40000000800 */
[----:B------:R-:W-:Y:S01]  /*5540*/  F2FP.BF16.F32.PACK_AB R39, R119, R48 ;  /* 0x000000307727723e */ /* 0x000fe200000010ff */
[----:B------:R-:W-:-:S05]  /*5550*/  @!P5 FMUL R25, R25, 0.5 ;  /* 0x3f0000001919d820 */ /* 0x000fca0000400000 */
[----:B------:R3:W4:Y:S01]  /*5560*/  MUFU.EX2 R120, R25 ;  /* 0x0000001900787308 */ /* 0x0007220000000800 */
[----:B-1----:R-:W-:Y:S02]  /*5570*/  FFMA R24, R50, UR7, -R23 ;  /* 0x0000000732187c23 */ /* 0x002fe40008000817 */
[----:B------:R-:W-:-:S05]  /*5580*/  @!P4 FMUL R26, R26, 0.5 ;  /* 0x3f0000001a1ac820 */ /* 0x000fca0000400000 */
[----:B------:R1:W5:Y:S01]  /*5590*/  MUFU.EX2 R53, R26 ;  /* 0x0000001a00357308 */ /* 0x0003620000000800 */
[----:B--2---:R-:W-:Y:S01]  /*55a0*/  @!P6 FMUL R49, R49, R49 ;  /* 0x000000313131e220 */ /* 0x004fe20000400000 */
[----:B------:R-:W-:Y:S01]  /*55b0*/  FSETP.GEU.AND P6, PT, R27, -126, PT ;  /* 0xc2fc00001b00780b */ /* 0x000fe20003fce000 */
[--C-:B---3--:R-:W-:Y:S01]  /*55c0*/  FFMA R25, R54, UR7, -R23.reuse ;  /* 0x0000000736197c23 */ /* 0x108fe20008000817 */
[----:B----4-:R-:W-:Y:S01]  /*55d0*/  @!P5 FMUL R120, R120, R120 ;  /* 0x000000787878d220 */ /* 0x010fe20000400000 */
[----:B------:R-:W-:Y:S01]  /*55e0*/  FSETP.GEU.AND P5, PT, R24, -126, PT ;  /* 0xc2fc00001800780b */ /* 0x000fe20003fae000 */
[----:B-1----:R-:W-:-:S03]  /*55f0*/  FFMA R26, R55, UR7, -R23 ;  /* 0x00000007371a7c23 */ /* 0x002fc60008000817 */
[----:B------:R-:W-:-:S06]  /*5600*/  F2FP.BF16.F32.PACK_AB R32, R120, R49 ;  /* 0x000000317820723e */ /* 0x000fcc00000010ff */
[----:B------:R-:W-:Y:S01]  /*5610*/  @!P6 FMUL R27, R27, 0.5 ;  /* 0x3f0000001b1be820 */ /* 0x000fe20000400000 */
[----:B-----5:R-:W-:Y:S01]  /*5620*/  @!P4 FMUL R53, R53, R53 ;  /* 0x000000353535c220 */ /* 0x020fe20000400000 */
[----:B------:R-:W-:Y:S02]  /*5630*/  FSETP.GEU.AND P4, PT, R28, -126, PT ;  /* 0xc2fc00001c00780b */ /* 0x000fe40003f8e000 */
[----:B------:R1:W2:Y:S01]  /*5640*/  MUFU.EX2 R52, R27 ;  /* 0x0000001b00347308 */ /* 0x0002a20000000800 */
[----:B------:R-:W-:-:S07]  /*5650*/  @!P5 FMUL R24, R24, 0.5 ;  /* 0x3f0000001818d820 */ /* 0x000fce0000400000 */
[----:B------:R3:W4:Y:S01]  /*5660*/  MUFU.EX2 R51, R24 ;  /* 0x0000001800337308 */ /* 0x0007220000000800 */
[----:B-1----:R-:W-:Y:S02]  /*5670*/  FFMA R27, R56, UR7, -R96 ;  /* 0x00000007381b7c23 */ /* 0x002fe40008000860 */
[----:B------:R-:W-:-:S05]  /*5680*/  @!P4 FMUL R28, R28, 0.5 ;  /* 0x3f0000001c1cc820 */ /* 0x000fca0000400000 */
[----:B------:R1:W5:Y:S01]  /*5690*/  MUFU.EX2 R50, R28 ;  /* 0x0000001c00327308 */ /* 0x0003620000000800 */
[----:B--2---:R-:W-:Y:S01]  /*56a0*/  @!P6 FMUL R52, R52, R52 ;  /* 0x000000343434e220 */ /* 0x004fe20000400000 */
[----:B------:R-:W-:Y:S01]  /*56b0*/  FSETP.GEU.AND P6, PT, R25, -126, PT ;  /* 0xc2fc00001900780b */ /* 0x000fe20003fce000 */
[----:B---3--:R-:W-:-:S03]  /*56c0*/  FFMA R24, R57, UR7, -R96 ;  /* 0x0000000739187c23 */ /* 0x008fc60008000860 */
[----:B------:R-:W-:Y:S01]  /*56d0*/  F2FP.BF16.F32.PACK_AB R34, R52, R53 ;  /* 0x000000353422723e */ /* 0x000fe200000010ff */
[----:B----4-:R-:W-:Y:S01]  /*56e0*/  @!P5 FMUL R51, R51, R51 ;  /* 0x000000333333d220 */ /* 0x010fe20000400000 */
[----:B------:R-:W-:Y:S02]  /*56f0*/  FSETP.GEU.AND P5, PT, R26, -126, PT ;  /* 0xc2fc00001a00780b */ /* 0x000fe40003fae000 */
[----:B-1----:R-:W-:Y:S01]  /*5700*/  F2FP.BF16.F32.PACK_AB R28, R98, R97 ;  /* 0x00000061621c723e */ /* 0x002fe200000010ff */
[----:B------:R-:W-:Y:S01]  /*5710*/  FFMA R97, R22, R15, R97 ;  /* 0x0000000f16617223 */ /* 0x000fe20000000061 */
[----:B------:R-:W-:-:S03]  /*5720*/  FFMA R22, R81, UR7, -R96 ;  /* 0x0000000751167c23 */ /* 0x000fc60008000860 */
[----:B------:R-:W-:Y:S01]  /*5730*/  @!P6 FMUL R25, R25, 0.5 ;  /* 0x3f0000001919e820 */ /* 0x000fe20000400000 */
[----:B------:R-:W-:Y:S01]  /*5740*/  WARPGROUP.ARRIVE ;  /* 0x00000000000079c5 */ /* 0x000fe20000000000 */
[----:B-----5:R-:W-:Y:S01]  /*5750*/  @!P4 FMUL R50, R50, R50 ;  /* 0x000000323232c220 */ /* 0x020fe20000400000 */
[----:B------:R-:W-:Y:S01]  /*5760*/  FSETP.GEU.AND P4, PT, R27, -126, PT ;  /* 0xc2fc00001b00780b */ /* 0x000fe20003f8e000 */
[----:B------:R1:W2:Y:S01]  /*5770*/  MUFU.EX2 R54, R25 ;  /* 0x0000001900367308 */ /* 0x0002a20000000800 */
[----:B------:R-:W-:Y:S02]  /*5780*/  FADD R98, R97, R98 ;  /* 0x0000006261627221 */ /* 0x000fe40000000000 */
[----:B------:R-:W-:Y:S01]  /*5790*/  HGMMA.64x16x16.F32.BF16 R88, R28, gdesc[UR8].tnspB, R88, gsb0 ;  /* 0x402000081c587df0 */ /* 0x000fe20008001858 */
[----:B------:R-:W-:Y:S01]  /*57a0*/  @!P5 FMUL R26, R26, 0.5 ;  /* 0x3f0000001a1ad820 */ /* 0x000fe20000400000 */
[----:B------:R-:W-:Y:S01]  /*57b0*/  UMOV UR10, UR8 ;  /* 0x00000008000a7c82 */ /* 0x000fe20008000000 */
[----:B------:R-:W-:Y:S01]  /*57c0*/  UMOV UR11, 0xc0000010 ;  /* 0xc0000010000b7882 */ /* 0x000fe20000000000 */
[----:B------:R-:W-:Y:S01]  /*57d0*/  UIADD3 UR8, UR6, 0x40, URZ ;  /* 0x0000004006087890 */ /* 0x000fe2000fffe03f */
[----:B------:R3:W4:Y:S01]  /*57e0*/  MUFU.EX2 R55, R26 ;  /* 0x0000001a00377308 */ /* 0x0007220000000800 */
[----:B-1----:R-:W-:Y:S01]  /*57f0*/  FFMA R25, R61, UR7, -R96 ;  /* 0x000000073d197c23 */ /* 0x002fe20008000860 */
[----:B------:R-:W-:Y:S01]  /*5800*/  F2FP.BF16.F32.PACK_AB R33, R50, R51 ;  /* 0x000000333221723e */ /* 0x000fe200000010ff */
[----:B------:R-:W-:Y:S01]  /*5810*/  FADD R99, R98, R99 ;  /* 0x0000006362637221 */ /* 0x000fe20000000000 */
[----:B------:R-:W-:-:S03]  /*5820*/  @!P4 FMUL R27, R27, 0.5 ;  /* 0x3f0000001b1bc820 */ /* 0x000fc60000400000 */
[----:B------:R-:W-:Y:S01]  /*5830*/  FADD R99, R99, R100 ;  /* 0x0000006463637221 */ /* 0x000fe20000000000 */
[----:B------:R1:W5:Y:S01]  /*5840*/  MUFU.EX2 R56, R27 ;  /* 0x0000001b00387308 */ /* 0x0003620000000800 */
[----:B--2---:R-:W-:Y:S01]  /*5850*/  @!P6 FMUL R54, R54, R54 ;  /* 0x000000363636e220 */ /* 0x004fe20000400000 */
[----:B------:R-:W-:Y:S01]  /*5860*/  FSETP.GEU.AND P6, PT, R24, -126, PT ;  /* 0xc2fc00001800780b */ /* 0x000fe20003fce000 */
[----:B---3--:R-:W-:Y:S01]  /*5870*/  FFMA R26, R58, UR7, -R23 ;  /* 0x000000073a1a7c23 */ /* 0x008fe20008000817 */
[----:B----4-:R-:W-:Y:S01]  /*5880*/  @!P5 FMUL R55, R55, R55 ;  /* 0x000000373737d220 */ /* 0x010fe20000400000 */
[----:B------:R-:W-:Y:S02]  /*5890*/  FSETP.GEU.AND P5, PT, R60, -126, PT ;  /* 0xc2fc00003c00780b */ /* 0x000fe40003fae000 */
[----:B-1----:R-:W-:Y:S02]  /*58a0*/  F2FP.BF16.F32.PACK_AB R27, R107, R114 ;  /* 0x000000726b1b723e */ /* 0x002fe400000010ff */
[----:B------:R-:W-:-:S06]  /*58b0*/  F2FP.BF16.F32.PACK_AB R35, R55, R54 ;  /* 0x000000363723723e */ /* 0x000fcc00000010ff */
[----:B------:R-:W-:Y:S01]  /*58c0*/  @!P6 FMUL R24, R24, 0.5 ;  /* 0x3f0000001818e820 */ /* 0x000fe20000400000 */
[----:B-----5:R-:W-:Y:S01]  /*58d0*/  @!P4 FMUL R56, R56, R56 ;  /* 0x000000383838c220 */ /* 0x020fe20000400000 */
[----:B------:R-:W-:Y:S02]  /*58e0*/  FSETP.GEU.AND P4, PT, R25, -126, PT ;  /* 0xc2fc00001900780b */ /* 0x000fe40003f8e000 */
[----:B------:R1:W2:Y:S01]  /*58f0*/  MUFU.EX2 R57, R24 ;  /* 0x0000001800397308 */ /* 0x0002a20000000800 */
[----:B------:R-:W-:-:S07]  /*5900*/  @!P5 FMUL R60, R60, 0.5 ;  /* 0x3f0000003c3cd820 */ /* 0x000fce0000400000 */
[----:B------:R-:W3:Y:S01]  /*5910*/  MUFU.EX2 R61, R60 ;  /* 0x0000003c003d7308 */ /* 0x000ee20000000800 */
[----:B-1----:R-:W-:Y:S01]  /*5920*/  FFMA R24, R59, UR7, -R23 ;  /* 0x000000073b187c23 */ /* 0x002fe20008000817 */
[----:B------:R-:W-:Y:S02]  /*5930*/  WARPGROUP.DEPBAR.LE gsb0, 0x0 ;  /* 0x00008000000079c5 */ /* 0x000fe40000010000 */
[----:B------:R-:W-:Y:S01]  /*5940*/  @!P4 FMUL R25, R25, 0.5 ;  /* 0x3f0000001919c820 */ /* 0x000fe20000400000 */
[----:B------:R-:W-:-:S03]  /*5950*/  FFMA R30, R68, UR7, -R96 ;  /* 0x00000007441e7c23 */ /* 0x000fc60008000860 */
[----:B------:R1:W4:Y:S01]  /*5960*/  MUFU.EX2 R58, R25 ;  /* 0x00000019003a7308 */ /* 0x0003220000000800 */
[----:B--2---:R-:W-:Y:S01]  /*5970*/  @!P6 FMUL R57, R57, R57 ;  /* 0x000000393939e220 */ /* 0x004fe20000400000 */
[----:B------:R-:W-:-:S04]  /*5980*/  FSETP.GEU.AND P6, PT, R26, -126, PT ;  /* 0xc2fc00001a00780b */ /* 0x000fc80003fce000 */
[----:B------:R-:W-:Y:S01]  /*5990*/  F2FP.BF16.F32.PACK_AB R44, R57, R56 ;  /* 0x00000038392c723e */ /* 0x000fe200000010ff */
[----:B---3--:R-:W-:Y:S01]  /*59a0*/  @!P5 FMUL R61, R61, R61 ;  /* 0x0000003d3d3dd220 */ /* 0x008fe20000400000 */
[----:B------:R-:W-:Y:S02]  /*59b0*/  FSETP.GEU.AND P5, PT, R24, -126, PT ;  /* 0xc2fc00001800780b */ /* 0x000fe40003fae000 */
[----:B-1----:R-:W-:Y:S01]  /*59c0*/  F2FP.BF16.F32.PACK_AB R25, R115, R110 ;  /* 0x0000006e7319723e */ /* 0x002fe200000010ff */
[----:B------:R-:W-:-:S04]  /*59d0*/  FADD R110, R103, R110 ;  /* 0x0000006e676e7221 */ /* 0x000fc80000000000 */
[----:B------:R-:W-:Y:S01]  /*59e0*/  @!P6 FMUL R26, R26, 0.5 ;  /* 0x3f0000001a1ae820 */ /* 0x000fe20000400000 */
[----:B----4-:R-:W-:Y:S01]  /*59f0*/  @!P4 FMUL R58, R58, R58 ;  /* 0x0000003a3a3ac220 */ /* 0x010fe20000400000 */
[----:B------:R-:W-:Y:S02]  /*5a00*/  FSETP.GEU.AND P4, PT, R62, -126, PT ;  /* 0xc2fc00003e00780b */ /* 0x000fe40003f8e000 */
[----:B------:R1:W2:Y:S01]  /*5a10*/  MUFU.EX2 R59, R26 ;  /* 0x0000001a003b7308 */ /* 0x0002a20000000800 */
[----:B------:R-:W-:Y:S01]  /*5a20*/  FADD R115, R110, R115 ;  /* 0x000000736e737221 */ /* 0x000fe20000000000 */
[----:B------:R-:W-:Y:S01]  /*5a30*/  F2FP.BF16.F32.PACK_AB R46, R58, R61 ;  /* 0x0000003d3a2e723e */ /* 0x000fe200000010ff */
[----:B------:R-:W-:Y:S02]  /*5a40*/  @!P5 FMUL R24, R24, 0.5 ;  /* 0x3f0000001818d820 */ /* 0x000fe40000400000 */
[----:B------:R-:W-:-:S03]  /*5a50*/  FADD R114, R115, R114 ;  /* 0x0000007273727221 */ /* 0x000fc60000000000 */
[----:B------:R3:W4:Y:S01]  /*5a60*/  MUFU.EX2 R60, R24 ;  /* 0x00000018003c7308 */ /* 0x0007220000000800 */
[----:B-1----:R-:W-:Y:S01]  /*5a70*/  F2FP.BF16.F32.PACK_AB R26, R108, R109 ;  /* 0x0000006d6c1a723e */ /* 0x002fe200000010ff */
[----:B------:R-:W-:Y:S01]  /*5a80*/  FADD R107, R114, R107 ;  /* 0x0000006b726b7221 */ /* 0x000fe20000000000 */
[----:B------:R-:W-:-:S03]  /*5a90*/  @!P4 FMUL R62, R62, 0.5 ;  /* 0x3f0000003e3ec820 */ /* 0x000fc60000400000 */
[----:B------:R-:W-:Y:S01]  /*5aa0*/  FADD R116, R107, R116 ;  /* 0x000000746b747221 */ /* 0x000fe20000000000 */
[----:B--2---:R-:W-:Y:S01]  /*5ab0*/  @!P6 FMUL R59, R59, R59 ;  /* 0x0000003b3b3be220 */ /* 0x004fe20000400000 */
[----:B------:R-:W-:Y:S01]  /*5ac0*/  FSETP.GEU.AND P6, PT, R63, -126, PT ;  /* 0xc2fc00003f00780b */ /* 0x000fe20003fce000 */
[----:B------:R-:W1:Y:S01]  /*5ad0*/  MUFU.EX2 R62, R62 ;  /* 0x0000003e003e7308 */ /* 0x000e620000000800 */
[----:B---3--:R-:W-:Y:S01]  /*5ae0*/  F2FP.BF16.F32.PACK_AB R24, R105, R104 ;  /* 0x000000686918723e */ /* 0x008fe200000010ff */
[----:B------:R-:W-:Y:S01]  /*5af0*/  FADD R104, R99, R104 ;  /* 0x0000006863687221 */ /* 0x000fe20000000000 */
[----:B------:R-:W-:Y:S02]  /*5b00*/  FADD R117, R116, R117 ;  /* 0x0000007574757221 */ /* 0x000fe40000000000 */
[----:B------:R-:W-:Y:S01]  /*5b10*/  WARPGROUP.ARRIVE ;  /* 0x00000000000079c5 */ /* 0x000fe20000000000 */
[----:B----4-:R-:W-:Y:S01]  /*5b20*/  @!P5 FMUL R60, R60, R60 ;  /* 0x0000003c3c3cd220 */ /* 0x010fe20000400000 */
[----:B------:R-:W-:Y:S01]  /*5b30*/  FSETP.GEU.AND P5, PT, R64, -126, PT ;  /* 0xc2fc00004000780b */ /* 0x000fe20003fae000 */
[----:B------:R-:W-:Y:S01]  /*5b40*/  FADD R104, R104, R105 ;  /* 0x0000006968687221 */ /* 0x000fe20000000000 */
[----:B------:R-:W-:-:S02]  /*5b50*/  FADD R48, R117, R48 ;  /* 0x0000003075307221 */ /* 0x000fc40000000000 */
[----:B------:R-:W-:Y:S01]  /*5b60*/  HGMMA.64x16x16.F32.BF16 R88, R24, gdesc[UR8].tnspB, R88, gsb0 ;  /* 0x4020000818587df0 */ /* 0x000fe20008001858 */
[----:B------:R-:W-:Y:S01]  /*5b70*/  @!P6 FMUL R63, R63, 0.5 ;  /* 0x3f0000003f3fe820 */ /* 0x000fe20000400000 */
[----:B------:R-:W-:Y:S01]  /*5b80*/  UMOV UR10, UR8 ;  /* 0x00000008000a7c82 */ /* 0x000fe20008000000 */
[----:B------:R-:W-:Y:S01]  /*5b90*/  UMOV UR11, 0xc0000010 ;  /* 0xc0000010000b7882 */ /* 0x000fe20000000000 */
[----:B------:R-:W-:Y:S01]  /*5ba0*/  UIADD3 UR8, UR6, 0x60, URZ ;  /* 0x0000006006087890 */ /* 0x000fe2000fffe03f */
[----:B------:R-:W-:Y:S01]  /*5bb0*/  F2FP.BF16.F32.PACK_AB R45, R60, R59 ;  /* 0x0000003b3c2d723e */ /* 0x000fe200000010ff */
[----:B-1----:R-:W-:Y:S01]  /*5bc0*/  @!P4 FMUL R62, R62, R62 ;  /* 0x0000003e3e3ec220 */ /* 0x002fe20000400000 */
[----:B------:R-:W1:Y:S01]  /*5bd0*/  MUFU.EX2 R63, R63 ;  /* 0x0000003f003f7308 */ /* 0x000e620000000800 */
[----:B------:R-:W-:Y:S01]  /*5be0*/  FSETP.GEU.AND P4, PT, R65, -126, PT ;  /* 0xc2fc00004100780b */ /* 0x000fe20003f8e000 */
[----:B------:R-:W-:Y:S01]  /*5bf0*/  @!P5 FMUL R64, R64, 0.5 ;  /* 0x3f0000004040d820 */ /* 0x000fe20000400000 */
[----:B------:R-:W-:Y:S01]  /*5c00*/  FADD R109, R104, R109 ;  /* 0x0000006d686d7221 */ /* 0x000fe20000000000 */
[----:B------:R-:W-:-:S03]  /*5c10*/  FADD R48, R48, R119 ;  /* 0x0000007730307221 */ /* 0x000fc60000000000 */
[----:B------:R-:W-:Y:S01]  /*5c20*/  FADD R108, R109, R108 ;  /* 0x0000006c6d6c7221 */ /* 0x000fe20000000000 */
[----:B------:R-:W2:Y:S01]  /*5c30*/  MUFU.EX2 R28, R64 ;  /* 0x00000040001c7308 */ /* 0x000ea20000000800 */
[----:B------:R-:W-:Y:S02]  /*5c40*/  FADD R51, R48, R51 ;  /* 0x0000003330337221 */ /* 0x000fe40000000000 */
[----:B------:R-:W-:-:S03]  /*5c50*/  FADD R111, R108, R111 ;  /* 0x0000006f6c6f7221 */ /* 0x000fc60000000000 */
[----:B------:R-:W-:Y:S01]  /*5c60*/  @!P4 FMUL R65, R65, 0.5 ;  /* 0x3f0000004141c820 */ /* 0x000fe20000400000 */
[----:B------:R-:W-:Y:S01]  /*5c70*/  FADD R112, R111, R112 ;  /* 0x000000706f707221 */ /* 0x000fe20000000000 */
[----:B-1----:R-:W-:Y:S01]  /*5c80*/  @!P6 FMUL R63, R63, R63 ;  /* 0x0000003f3f3fe220 */ /* 0x002fe20000400000 */
[----:B------:R-:W-:Y:S01]  /*5c90*/  FSETP.GEU.AND P6, PT, R30, -126, PT ;  /* 0xc2fc00001e00780b */ /* 0x000fe20003fce000 */
[----:B------:R-:W1:Y:S01]  /*5ca0*/  MUFU.EX2 R29, R65 ;  /* 0x00000041001d7308 */ /* 0x000e620000000800 */
[----:B------:R-:W-:Y:S02]  /*5cb0*/  FADD R113, R112, R113 ;  /* 0x0000007170717221 */ /* 0x000fe40000000000 */
[----:B------:R-:W-:Y:S02]  /*5cc0*/  F2FP.BF16.F32.PACK_AB R47, R63, R62 ;  /* 0x0000003e3f2f723e */ /* 0x000fe400000010ff */
[----:B------:R-:W-:Y:S01]  /*5cd0*/  FADD R118, R113, R118 ;  /* 0x0000007671767221 */ /* 0x000fe20000000000 */
[----:B--2---:R-:W-:Y:S01]  /*5ce0*/  @!P5 FMUL R28, R28, R28 ;  /* 0x0000001c1c1cd220 */ /* 0x004fe20000400000 */
[----:B------:R-:W-:-:S02]  /*5cf0*/  FSETP.GEU.AND P5, PT, R69, -126, PT ;  /* 0xc2fc00004500780b */ /* 0x000fc40003fae000 */
[----:B------:R-:W-:-:S03]  /*5d00*/  FADD R49, R118, R49 ;  /* 0x0000003176317221 */ /* 0x000fc60000000000 */
[----:B------:R-:W-:Y:S01]  /*5d10*/  @!P6 FMUL R30, R30, 0.5 ;  /* 0x3f0000001e1ee820 */ /* 0x000fe20000400000 */
[----:B------:R-:W-:Y:S01]  /*5d20*/  FADD R120, R49, R120 ;  /* 0x0000007831787221 */ /* 0x000fe20000000000 */
[----:B------:R-:W-:-:S04]  /*5d30*/  WARPGROUP.DEPBAR.LE gsb0, 0x0 ;  /* 0x00008000000079c5 */ /* 0x000fc80000010000 */
[----:B------:R-:W2:Y:S01]  /*5d40*/  MUFU.EX2 R30, R30 ;  /* 0x0000001e001e7308 */ /* 0x000ea20000000800 */
[----:B------:R-:W-:Y:S01]  /*5d50*/  WARPGROUP.ARRIVE ;  /* 0x00000000000079c5 */ /* 0x000fe20000000000 */
[----:B------:R-:W-:Y:S01]  /*5d60*/  FFMA R27, R67, UR7, -R23 ;  /* 0x00000007431b7c23 */ /* 0x000fe20008000817 */
[----:B-1----:R-:W-:Y:S01]  /*5d70*/  @!P4 FMUL R29, R29, R29 ;  /* 0x0000001d1d1dc220 */ /* 0x002fe20000400000 */
[----:B------:R-:W-:Y:S01]  /*5d80*/  FSETP.GEU.AND P4, PT, R66, -126, PT ;  /* 0xc2fc00004200780b */ /* 0x000fe20003f8e000 */
[----:B------:R-:W-:Y:S01]  /*5d90*/  @!P5 FMUL R69, R69, 0.5 ;  /* 0x3f0000004545d820 */ /* 0x000fe20000400000 */
[----:B------:R-:W-:Y:S01]  /*5da0*/  FADD R53, R120, R53 ;  /* 0x0000003578357221 */ /* 0x000fe20000000000 */
[----:B------:R-:W-:Y:S01]  /*5db0*/  HGMMA.64x16x16.F32.BF16 R88, R36, gdesc[UR8].tnspB, R88, gsb0 ;  /* 0x4020000824587df0 */ /* 0x000fe20008001858 */
[----:B------:R-:W-:Y:S01]  /*5dc0*/  UMOV UR10, UR8 ;  /* 0x00000008000a7c82 */ /* 0x000fe20008000000 */
[----:B------:R-:W1:Y:S01]  /*5dd0*/  MUFU.EX2 R25, R69 ;  /* 0x0000004500197308 */ /* 0x000e620000000800 */
[----:B------:R-:W-:Y:S01]  /*5de0*/  UMOV UR11, 0xc0000010 ;  /* 0xc0000010000b7882 */ /* 0x000fe20000000000 */
[----:B------:R-:W-:Y:S01]  /*5df0*/  UIADD3 UR8, UR6, 0x80, URZ ;  /* 0x0000008006087890 */ /* 0x000fe2000fffe03f */
[----:B------:R-:W-:Y:S01]  /*5e00*/  F2FP.BF16.F32.PACK_AB R40, R29, R28 ;  /* 0x0000001c1d28723e */ /* 0x000fe200000010ff */
[----:B------:R-:W-:Y:S01]  /*5e10*/  FADD R53, R53, R52 ;  /* 0x0000003435357221 */ /* 0x000fe20000000000 */
[----:B--2---:R-:W-:Y:S01]  /*5e20*/  @!P6 FMUL R30, R30, R30 ;  /* 0x0000001e1e1ee220 */ /* 0x004fe20000400000 */
[----:B------:R-:W-:-:S02]  /*5e30*/  FSETP.GEU.AND P6, PT, R27, -126, PT ;  /* 0xc2fc00001b00780b */ /* 0x000fc40003fce000 */
[----:B------:R-:W-:Y:S01]  /*5e40*/  @!P4 FMUL R66, R66, 0.5 ;  /* 0x3f0000004242c820 */ /* 0x000fe20000400000 */
[----:B------:R-:W-:-:S03]  /*5e50*/  FADD R56, R53, R56 ;  /* 0x0000003835387221 */ /* 0x000fc60000000000 */
[----:B------:R-:W2:Y:S01]  /*5e60*/  MUFU.EX2 R24, R66 ;  /* 0x0000004200187308 */ /* 0x000ea20000000800 */
[----:B------:R-:W-:Y:S01]  /*5e70*/  FADD R56, R56, R57 ;  /* 0x0000003938387221 */ /* 0x000fe20000000000 */
[----:B-1----:R-:W-:Y:S01]  /*5e80*/  @!P5 FMUL R25, R25, R25 ;  /* 0x000000191919d220 */ /* 0x002fe20000400000 */
[----:B------:R-:W-:Y:S02]  /*5e90*/  FSETP.GEU.AND P5, PT, R70, -126, PT ;  /* 0xc2fc00004600780b */ /* 0x000fe40003fae000 */
[----:B------:R-:W-:Y:S02]  /*5ea0*/  FADD R61, R56, R61 ;  /* 0x0000003d383d7221 */ /* 0x000fe40000000000 */
[----:B------:R-:W-:Y:S01]  /*5eb0*/  @!P6 FMUL R27, R27, 0.5 ;  /* 0x3f0000001b1be820 */ /* 0x000fe20000400000 */
[----:B------:R-:W-:Y:S01]  /*5ec0*/  F2FP.BF16.F32.PACK_AB R42, R25, R30 ;  /* 0x0000001e192a723e */ /* 0x000fe200000010ff */
[----:B------:R-:W-:-:S04]  /*5ed0*/  FADD R61, R61, R58 ;  /* 0x0000003a3d3d7221 */ /* 0x000fc80000000000 */
[----:B------:R-:W1:Y:S01]  /*5ee0*/  MUFU.EX2 R27, R27 ;  /* 0x0000001b001b7308 */ /* 0x000e620000000800 */
[----:B------:R-:W-:Y:S01]  /*5ef0*/  FADD R28, R61, R28 ;  /* 0x0000001c3d1c7221 */ /* 0x000fe20000000000 */
[----:B--2---:R-:W-:Y:S01]  /*5f00*/  @!P4 FMUL R24, R24, R24 ;  /* 0x000000181818c220 */ /* 0x004fe20000400000 */
[----:B------:R-:W-:Y:S01]  /*5f10*/  FSETP.GEU.AND P4, PT, R71, -126, PT ;  /* 0xc2fc00004700780b */ /* 0x000fe20003f8e000 */
[----:B------:R-:W-:Y:S01]  /*5f20*/  @!P5 FMUL R70, R70, 0.5 ;  /* 0x3f0000004646d820 */ /* 0x000fe20000400000 */
[----:B------:R-:W-:-:S04]  /*5f30*/  FADD R29, R28, R29 ;  /* 0x0000001d1c1d7221 */ /* 0x000fc80000000000 */
[----:B------:R-:W-:Y:S01]  /*5f40*/  FADD R30, R29, R30 ;  /* 0x0000001e1d1e7221 */ /* 0x000fe20000000000 */
[----:B------:R-:W-:Y:S02]  /*5f50*/  WARPGROUP.DEPBAR.LE gsb0, 0x0 ;  /* 0x00008000000079c5 */ /* 0x000fe40000010000 */
[----:B------:R-:W-:Y:S01]  /*5f60*/  WARPGROUP.ARRIVE ;  /* 0x00000000000079c5 */ /* 0x000fe20000000000 */
[----:B------:R-:W2:Y:S01]  /*5f70*/  MUFU.EX2 R37, R70 ;  /* 0x0000004600257308 */ /* 0x000ea20000000800 */
[--C-:B------:R-:W-:Y:S01]  /*5f80*/  FFMA R36, R73, UR7, -R96.reuse ;  /* 0x0000000749247c23 */ /* 0x100fe20008000860 */
[----:B-1----:R-:W-:Y:S01]  /*5f90*/  @!P6 FMUL R27, R27, R27 ;  /* 0x0000001b1b1be220 */ /* 0x002fe20000400000 */
[----:B------:R-:W-:Y:S01]  /*5fa0*/  FSETP.GEU.AND P6, PT, R72, -126, PT ;  /* 0xc2fc00004800780b */ /* 0x000fe20003fce000 */
[----:B------:R-:W-:Y:S01]  /*5fb0*/  @!P4 FMUL R71, R71, 0.5 ;  /* 0x3f0000004747c820 */ /* 0x000fe20000400000 */
[----:B------:R-:W-:Y:S01]  /*5fc0*/  HGMMA.64x16x16.F32.BF16 R88, R32, gdesc[UR8].tnspB, R88, gsb0 ;  /* 0x4020000820587df0 */ /* 0x000fe20008001858 */
[----:B------:R-:W-:Y:S01]  /*5fd0*/  UMOV UR10, UR8 ;  /* 0x00000008000a7c82 */ /* 0x000fe20008000000 */
[----:B------:R-:W-:Y:S01]  /*5fe0*/  UMOV UR11, 0xc0000010 ;  /* 0xc0000010000b7882 */ /* 0x000fe20000000000 */
[----:B------:R-:W1:Y:S01]  /*5ff0*/  MUFU.EX2 R26, R71 ;  /* 0x00000047001a7308 */ /* 0x000e620000000800 */
[----:B------:R-:W-:Y:S01]  /*6000*/  F2FP.BF16.F32.PACK_AB R41, R27, R24 ;  /* 0x000000181b29723e */ /* 0x000fe200000010ff */
[----:B------:R-:W-:Y:S01]  /*6010*/  UIADD3 UR8, UR6, 0xa0, URZ ;  /* 0x000000a006087890 */ /* 0x000fe2000fffe03f */
[--C-:B------:R-:W-:Y:S01]  /*6020*/  FFMA R39, R84, UR7, -R96.reuse ;  /* 0x0000000754277c23 */ /* 0x100fe20008000860 */
[----:B------:R-:W-:Y:S01]  /*6030*/  FFMA R38, R85, UR7, -R96 ;  /* 0x0000000755267c23 */ /* 0x000fe20008000860 */
[----:B------:R-:W-:-:S03]  /*6040*/  FADD R30, R30, R25 ;  /* 0x000000191e1e7221 */ /* 0x000fc60000000000 */
[----:B------:R-:W-:Y:S01]  /*6050*/  @!P6 FMUL R72, R72, 0.5 ;  /* 0x3f0000004848e820 */ /* 0x000fe20000400000 */
[----:B--2---:R-:W-:Y:S01]  /*6060*/  @!P5 FMUL R37, R37, R37 ;  /* 0x000000252525d220 */ /* 0x004fe20000400000 */
[----:B------:R-:W-:Y:S02]  /*6070*/  FSETP.GEU.AND P5, PT, R36, -126, PT ;  /* 0xc2fc00002400780b */ /* 0x000fe40003fae000 */
[----:B------:R-:W2:Y:S01]  /*6080*/  MUFU.EX2 R31, R72 ;  /* 0x00000048001f7308 */ /* 0x000ea20000000800 */
[----:B-1----:R-:W-:Y:S01]  /*6090*/  @!P4 FMUL R26, R26, R26 ;  /* 0x0000001a1a1ac220 */ /* 0x002fe20000400000 */
[----:B------:R-:W-:-:S04]  /*60a0*/  FSETP.GEU.AND P4, PT, R76, -126, PT ;  /* 0xc2fc00004c00780b */ /* 0x000fc80003f8e000 */
[----:B------:R-:W-:-:S05]  /*60b0*/  F2FP.BF16.F32.PACK_AB R43, R26, R37 ;  /* 0x000000251a2b723e */ /* 0x000fca00000010ff */
[----:B------:R-:W-:Y:S01]  /*60c0*/  @!P5 FMUL R36, R36, 0.5 ;  /* 0x3f0000002424d820 */ /* 0x000fe20000400000 */
[----:B--2---:R-:W-:Y:S01]  /*60d0*/  @!P6 FMUL R31, R31, R31 ;  /* 0x0000001f1f1fe220 */ /* 0x004fe20000400000 */
[----:B------:R-:W-:Y:S02]  /*60e0*/  FSETP.GEU.AND P6, PT, R77, -126, PT ;  /* 0xc2fc00004d00780b */ /* 0x000fe40003fce000 */
[----:B------:R-:W-:Y:S02]  /*60f0*/  @!P4 FMUL R76, R76, 0.5 ;  /* 0x3f0000004c4cc820 */ /* 0x000fe40000400000 */
[----:B------:R-:W1:Y:S01]  /*6100*/  MUFU.EX2 R36, R36 ;  /* 0x0000002400247308 */ /* 0x000e620000000800 */
[----:B------:R-:W-:-:S07]  /*6110*/  WARPGROUP.DEPBAR.LE gsb0, 0x0 ;  /* 0x00008000000079c5 */ /* 0x000fce0000010000 */
[----:B------:R-:W2:Y:S01]  /*6120*/  MUFU.EX2 R32, R76 ;  /* 0x0000004c00207308 */ /* 0x000ea20000000800 */
[--C-:B------:R-:W-:Y:S01]  /*6130*/  FFMA R35, R75, UR7, -R23.reuse ;  /* 0x000000074b237c23 */ /* 0x100fe20008000817 */
[----:B------:R-:W-:Y:S01]  /*6140*/  @!P6 FMUL R77, R77, 0.5 ;  /* 0x3f0000004d4de820 */ /* 0x000fe20000400000 */
[----:B------:R-:W-:Y:S01]  /*6150*/  FFMA R34, R74, UR7, -R23 ;  /* 0x000000074a227c23 */ /* 0x000fe20008000817 */
[----:B------:R-:W-:Y:S01]  /*6160*/  WARPGROUP.ARRIVE ;  /* 0x00000000000079c5 */ /* 0x000fe20000000000 */
[----:B------:R-:W-:Y:S01]  /*6170*/  FADD R23, R51, R50 ;  /* 0x0000003233177221 */ /* 0x000fe20000000000 */
[----:B------:R-:W-:Y:S02]  /*6180*/  UMOV UR7, 0xc0000010 ;  /* 0xc000001000077882 */ /* 0x000fe40000000000 */
[----:B------:R-:W3:Y:S01]  /*6190*/  MUFU.EX2 R33, R77 ;  /* 0x0000004d00217308 */ /* 0x000ee20000000800 */
[----:B-1----:R-:W-:Y:S01]  /*61a0*/  @!P5 FMUL R36, R36, R36 ;  /* 0x000000242424d220 */ /* 0x002fe20000400000 */
[----:B------:R-:W-:Y:S01]  /*61b0*/  FSETP.GEU.AND P5, PT, R34, -126, PT ;  /* 0xc2fc00002200780b */ /* 0x000fe20003fae000 */
[----:B------:R-:W-:Y:S01]  /*61c0*/  HGMMA.64x16x16.F32.BF16 R88, R44, gdesc[UR8].tnspB, R88, gsb0 ;  /* 0x402000082c587df0 */ /* 0x000fe20008001858 */
[----:B------:R-:W-:Y:S01]  /*61d0*/  UMOV UR10, UR8 ;  /* 0x00000008000a7c82 */ /* 0x000fe20008000000 */
[----:B------:R-:W-:Y:S01]  /*61e0*/  UMOV UR11, 0xc0000010 ;  /* 0xc0000010000b7882 */ /* 0x000fe20000000000 */
[----:B------:R-:W-:Y:S01]  /*61f0*/  F2FP.BF16.F32.PACK_AB R48, R36, R31 ;  /* 0x0000001f2430723e */ /* 0x000fe200000010ff */
[----:B------:R-:W-:Y:S01]  /*6200*/  UIADD3 UR8, UR6, 0xc0, URZ ;  /* 0x000000c006087890 */ /* 0x000fe2000fffe03f */
[----:B------:R-:W-:Y:S01]  /*6210*/  FADD R54, R23, R54 ;  /* 0x0000003617367221 */ /* 0x000fe20000000000 */
[----:B--2---:R-:W-:Y:S01]  /*6220*/  @!P4 FMUL R32, R32, R32 ;  /* 0x000000202020c220 */ /* 0x004fe20000400000 */
[----:B------:R-:W-:Y:S01]  /*6230*/  FSETP.GEU.AND P4, PT, R35, -126, PT ;  /* 0xc2fc00002300780b */ /* 0x000fe20003f8e000 */
[----:B------:R-:W-:Y:S01]  /*6240*/  UIADD3 UR6, UR6, 0xe0, URZ ;  /* 0x000000e006067890 */ /* 0x000fe2000fffe03f */
[----:B------:R-:W-:Y:S01]  /*6250*/  FADD R54, R54, R55 ;  /* 0x0000003736367221 */ /* 0x000fe20000000000 */
[----:B------:R-:W-:Y:S01]  /*6260*/  FADD R31, R30, R31 ;  /* 0x0000001f1e1f7221 */ /* 0x000fe20000000000 */
[----:B------:R-:W-:Y:S01]  /*6270*/  LEA R23, R6, R13, 0x3 ;  /* 0x0000000d06177211 */ /* 0x000fe200078e18ff */
[----:B------:R-:W-:Y:S01]  /*6280*/  @!P5 FMUL R34, R34, 0.5 ;  /* 0x3f0000002222d820 */ /* 0x000fe20000400000 */
[----:B------:R-:W-:Y:S01]  /*6290*/  FADD R59, R54, R59 ;  /* 0x0000003b363b7221 */ /* 0x000fe20000000000 */
[----:B---3--:R-:W-:Y:S01]  /*62a0*/  @!P6 FMUL R33, R33, R33 ;  /* 0x000000212121e220 */ /* 0x008fe20000400000 */
[----:B------:R-:W-:Y:S01]  /*62b0*/  FSETP.GEU.AND P6, PT, R78, -126, PT ;  /* 0xc2fc00004e00780b */ /* 0x000fe20003fce000 */
[----:B------:R-:W-:Y:S01]  /*62c0*/  FADD R31, R31, R36 ;  /* 0x000000241f1f7221 */ /* 0x000fe20000000000 */
[----:B------:R-:W-:Y:S01]  /*62d0*/  FADD R59, R59, R60 ;  /* 0x0000003c3b3b7221 */ /* 0x000fe20000000000 */
[----:B------:R-:W1:Y:S01]  /*62e0*/  MUFU.EX2 R34, R34 ;  /* 0x0000002200227308 */ /* 0x000e620000000800 */
[----:B------:R-:W-:Y:S01]  /*62f0*/  F2FP.BF16.F32.PACK_AB R50, R33, R32 ;  /* 0x000000202132723e */ /* 0x000fe200000010ff */
[----:B------:R-:W-:Y:S01]  /*6300*/  @!P4 FMUL R35, R35, 0.5 ;  /* 0x3f0000002323c820 */ /* 0x000fe20000400000 */
[----:B------:R-:W-:Y:S01]  /*6310*/  FADD R62, R59, R62 ;  /* 0x0000003e3b3e7221 */ /* 0x000fe20000000000 */
[----:B------:R-:W-:Y:S01]  /*6320*/  FADD R32, R31, R32 ;  /* 0x000000201f207221 */ /* 0x000fe20000000000 */
[----:B------:R-:W-:Y:S01]  /*6330*/  VIADD R6, R6, 0x1 ;  /* 0x0000000106067836 */ /* 0x000fe20000000000 */
[----:B------:R-:W-:Y:S01]  /*6340*/  PRMT R23, RZ, 0x654, R23 ;  /* 0x00000654ff177816 */ /* 0x000fe20000000017 */
[----:B------:R-:W-:Y:S01]  /*6350*/  FADD R63, R62, R63 ;  /* 0x0000003f3e3f7221 */ /* 0x000fe20000000000 */
[----:B------:R-:W2:Y:S01]  /*6360*/  MUFU.EX2 R35, R35 ;  /* 0x0000002300237308 */ /* 0x000ea20000000800 */
[----:B------:R-:W-:Y:S01]  /*6370*/  FADD R32, R32, R33 ;  /* 0x0000002120207221 */ /* 0x000fe20000000000 */
[----:B------:R-:W-:Y:S01]  /*6380*/  @!P6 FMUL R78, R78, 0.5 ;  /* 0x3f0000004e4ee820 */ /* 0x000fe20000400000 */
[----:B------:R-:W-:Y:S01]  /*6390*/  FADD R24, R63, R24 ;  /* 0x000000183f187221 */ /* 0x000fe20000000000 */
[----:B------:R-:W-:-:S03]  /*63a0*/  ISETP.NE.AND P3, PT, R6, 0x4, PT ;  /* 0x000000040600780c */ /* 0x000fc60003f65270 */
[----:B------:R-:W-:Y:S01]  /*63b0*/  FADD R24, R24, R27 ;  /* 0x0000001b18187221 */ /* 0x000fe20000000000 */
[----:B------:R-:W3:Y:S01]  /*63c0*/  MUFU.EX2 R15, R78 ;  /* 0x0000004e000f7308 */ /* 0x000ee20000000800 */
[----:B-1----:R-:W-:Y:S01]  /*63d0*/  @!P5 FMUL R34, R34, R34 ;  /* 0x000000222222d220 */ /* 0x002fe20000400000 */
[----:B------:R-:W-:Y:S01]  /*63e0*/  FSETP.GEU.AND P5, PT, R79, -126, PT ;  /* 0xc2fc00004f00780b */ /* 0x000fe20003fae000 */
[----:B------:R-:W-:Y:S01]  /*63f0*/  FADD R37, R24, R37 ;  /* 0x0000002518257221 */ /* 0x000fe20000000000 */
[----:B------:R-:W-:-:S03]  /*6400*/  SEL R6, R6, RZ, P3 ;  /* 0x000000ff06067207 */ /* 0x000fc60001800000 */
[----:B------:R-:W-:Y:S01]  /*6410*/  FADD R37, R37, R26 ;  /* 0x0000001a25257221 */ /* 0x000fe20000000000 */
[----:B------:R-:W-:Y:S02]  /*6420*/  WARPGROUP.DEPBAR.LE gsb0, 0x0 ;  /* 0x00008000000079c5 */ /* 0x000fe40000010000 */
[----:B--2---:R-:W-:Y:S01]  /*6430*/  @!P4 FMUL R35, R35, R35 ;  /* 0x000000232323c220 */ /* 0x004fe20000400000 */
[----:B------:R-:W-:Y:S01]  /*6440*/  FSETP.GEU.AND P4, PT, R21, -126, PT ;  /* 0xc2fc00001500780b */ /* 0x000fe20003f8e000 */
[----:B------:R-:W-:-:S03]  /*6450*/  WARPGROUP.ARRIVE ;  /* 0x00000000000079c5 */ /* 0x000fc60000000000 */
[----:B------:R-:W-:Y:S01]  /*6460*/  @!P5 FMUL R79, R79, 0.5 ;  /* 0x3f0000004f4fd820 */ /* 0x000fe20000400000 */
[----:B------:R-:W-:Y:S01]  /*6470*/  F2FP.BF16.F32.PACK_AB R49, R35, R34 ;  /* 0x000000222331723e */ /* 0x000fe200000010ff */
[----:B---3--:R-:W-:Y:S01]  /*6480*/  @!P6 FMUL R15, R15, R15 ;  /* 0x0000000f0f0fe220 */ /* 0x008fe20000400000 */
[----:B------:R-:W-:Y:S01]  /*6490*/  FSETP.GEU.AND P6, PT, R22, -126, PT ;  /* 0xc2fc00001600780b */ /* 0x000fe20003fce000 */
[----:B------:R-:W1:Y:S01]  /*64a0*/  MUFU.EX2 R14, R79 ;  /* 0x0000004f000e7308 */ /* 0x000e620000000800 */
[----:B------:R-:W-:Y:S01]  /*64b0*/  HGMMA.64x16x16.F32.BF16 R88, R40, gdesc[UR8].tnspB, R88, gsb0 ;  /* 0x4020000828587df0 */ /* 0x000fe20008001858 */
[----:B------:R-:W-:Y:S01]  /*64c0*/  UMOV UR10, UR8 ;  /* 0x00000008000a7c82 */ /* 0x000fe20008000000 */
[----:B------:R-:W-:Y:S01]  /*64d0*/  UMOV UR11, 0xc0000010 ;  /* 0xc0000010000b7882 */ /* 0x000fe20000000000 */
[----:B------:R-:W-:Y:S01]  /*64e0*/  FADD R34, R37, R34 ;  /* 0x0000002225227221 */ /* 0x000fe20000000000 */
[----:B------:R-:W-:-:S03]  /*64f0*/  @!P4 FMUL R21, R21, 0.5 ;  /* 0x3f0000001515c820 */ /* 0x000fc60000400000 */
[----:B------:R-:W-:-:S03]  /*6500*/  FADD R34, R34, R35 ;  /* 0x0000002322227221 */ /* 0x000fc60000000000 */
[----:B------:R-:W2:Y:S01]  /*6510*/  MUFU.EX2 R21, R21 ;  /* 0x0000001500157308 */ /* 0x000ea20000000800 */
[----:B------:R-:W-:Y:S01]  /*6520*/  @!P6 FMUL R22, R22, 0.5 ;  /* 0x3f0000001616e820 */ /* 0x000fe20000400000 */
[----:B-1----:R-:W-:Y:S01]  /*6530*/  @!P5 FMUL R14, R14, R14 ;  /* 0x0000000e0e0ed220 */ /* 0x002fe20000400000 */
[----:B------:R-:W-:-:S05]  /*6540*/  FSETP.GEU.AND P5, PT, R38, -126, PT ;  /* 0xc2fc00002600780b */ /* 0x000fca0003fae000 */
[----:B------:R-:W1:Y:S01]  /*6550*/  MUFU.EX2 R22, R22 ;  /* 0x0000001600167308 */ /* 0x000e620000000800 */
[----:B------:R-:W-:Y:S01]  /*6560*/  F2FP.BF16.F32.PACK_AB R51, R14, R15 ;  /* 0x0000000f0e33723e */ /* 0x000fe200000010ff */
[----:B------:R-:W-:-:S04]  /*6570*/  FADD R15, R34, R15 ;  /* 0x0000000f220f7221 */ /* 0x000fc80000000000 */
[----:B------:R-:W-:Y:S01]  /*6580*/  FADD R15, R15, R14 ;  /* 0x0000000e0f0f7221 */ /* 0x000fe20000000000 */
[----:B--2---:R-:W-:Y:S01]  /*6590*/  @!P4 FMUL R21, R21, R21 ;  /* 0x000000151515c220 */ /* 0x004fe20000400000 */
[----:B------:R-:W-:Y:S01]  /*65a0*/  FSETP.GEU.AND P4, PT, R39, -126, PT ;  /* 0xc2fc00002700780b */ /* 0x000fe20003f8e000 */
[----:B------:R-:W-:Y:S01]  /*65b0*/  @!P5 FMUL R38, R38, 0.5 ;  /* 0x3f0000002626d820 */ /* 0x000fe20000400000 */
[----:B-1----:R-:W-:Y:S01]  /*65c0*/  @!P6 FMUL R22, R22, R22 ;  /* 0x000000161616e220 */ /* 0x002fe20000400000 */
[----:B------:R-:W-:-:S04]  /*65d0*/  FSETP.GEU.AND P6, PT, R82, -126, PT ;  /* 0xc2fc00005200780b */ /* 0x000fc80003fce000 */
[----:B------:R-:W1:Y:S01]  /*65e0*/  MUFU.EX2 R38, R38 ;  /* 0x0000002600267308 */ /* 0x000e620000000800 */
[----:B------:R-:W-:-:S05]  /*65f0*/  F2FP.BF16.F32.PACK_AB R52, R22, R21 ;  /* 0x000000151634723e */ /* 0x000fca00000010ff */
[----:B------:R-:W-:Y:S01]  /*6600*/  @!P4 FMUL R39, R39, 0.5 ;  /* 0x3f0000002727c820 */ /* 0x000fe20000400000 */
[----:B------:R-:W-:Y:S02]  /*6610*/  WARPGROUP.DEPBAR.LE gsb0, 0x0 ;  /* 0x00008000000079c5 */ /* 0x000fe40000010000 */
[----:B------:R-:W-:Y:S01]  /*6620*/  WARPGROUP.ARRIVE ;  /* 0x00000000000079c5 */ /* 0x000fe20000000000 */
[----:B------:R-:W-:Y:S02]  /*6630*/  FADD R21, R32, R21 ;  /* 0x0000001520157221 */ /* 0x000fe40000000000 */
[----:B------:R-:W2:Y:S01]  /*6640*/  MUFU.EX2 R39, R39 ;  /* 0x0000002700277308 */ /* 0x000ea20000000800 */
[----:B------:R-:W-:Y:S02]  /*6650*/  @!P6 FMUL R82, R82, 0.5 ;  /* 0x3f0000005252e820 */ /* 0x000fe40000400000 */
[----:B------:R-:W-:Y:S01]  /*6660*/  HGMMA.64x16x16.F32.BF16 R88, R48, gdesc[UR8].tnspB, R88, gsb0 ;  /* 0x4020000830587df0 */ /* 0x000fe20008001858 */
[----:B------:R-:W-:Y:S01]  /*6670*/  FADD R22, R21, R22 ;  /* 0x0000001615167221 */ /* 0x000fe20000000000 */
[----:B-1----:R-:W-:-:S03]  /*6680*/  @!P5 FMUL R38, R38, R38 ;  /* 0x000000262626d220 */ /* 0x002fc60000400000 */
[----:B------:R-:W1:Y:S01]  /*6690*/  MUFU.EX2 R82, R82 ;  /* 0x0000005200527308 */ /* 0x000e620000000800 */
[----:B------:R-:W-:Y:S01]  /*66a0*/  FSETP.GEU.AND P5, PT, R83, -126, PT ;  /* 0xc2fc00005300780b */ /* 0x000fe20003fae000 */
[----:B--2---:R-:W-:Y:S01]  /*66b0*/  @!P4 FMUL R39, R39, R39 ;  /* 0x000000272727c220 */ /* 0x004fe20000400000 */
[----:B------:R-:W-:-:S11]  /*66c0*/  FSETP.GEU.AND P4, PT, R87, -126, PT ;  /* 0xc2fc00005700780b */ /* 0x000fd60003f8e000 */
[----:B------:R-:W-:Y:S01]  /*66d0*/  @!P5 FMUL R83, R83, 0.5 ;  /* 0x3f0000005353d820 */ /* 0x000fe20000400000 */
[----:B------:R-:W-:Y:S01]  /*66e0*/  F2FP.BF16.F32.PACK_AB R54, R38, R39 ;  /* 0x000000272636723e */ /* 0x000fe200000010ff */
[----:B-1----:R-:W-:Y:S01]  /*66f0*/  @!P6 FMUL R82, R82, R82 ;  /* 0x000000525252e220 */ /* 0x002fe20000400000 */
[----:B------:R-:W-:-:S03]  /*6700*/  FSETP.GEU.AND P6, PT, R86, -126, PT ;  /* 0xc2fc00005600780b */ /* 0x000fc60003fce000 */
[----:B------:R-:W1:Y:S01]  /*6710*/  MUFU.EX2 R83, R83 ;  /* 0x0000005300537308 */ /* 0x000e620000000800 */
[----:B------:R-:W-:Y:S01]  /*6720*/  FADD R15, R15, R82 ;  /* 0x000000520f0f7221 */ /* 0x000fe20000000000 */
[----:B------:R-:W-:-:S06]  /*6730*/  @!P4 FMUL R87, R87, 0.5 ;  /* 0x3f0000005757c820 */ /* 0x000fcc0000400000 */
[----:B------:R-:W2:Y:S02]  /*6740*/  MUFU.EX2 R87, R87 ;  /* 0x0000005700577308 */ /* 0x000ea40000000800 */
[----:B------:R-:W-:-:S06]  /*6750*/  @!P6 FMUL R86, R86, 0.5 ;  /* 0x3f0000005656e820 */ /* 0x000fcc0000400000 */
[----:B------:R-:W3:Y:S01]  /*6760*/  MUFU.EX2 R86, R86 ;  /* 0x0000005600567308 */ /* 0x000ee20000000800 */
[----:B-1----:R-:W-:Y:S01]  /*6770*/  @!P5 FMUL R83, R83, R83 ;  /* 0x000000535353d220 */ /* 0x002fe20000400000 */
[----:B------:R-:W-:-:S04]  /*6780*/  WARPGROUP.DEPBAR.LE gsb0, 0x0 ;  /* 0x00008000000079c5 */ /* 0x000fc80000010000 */
[----:B------:R-:W-:Y:S01]  /*6790*/  F2FP.BF16.F32.PACK_AB R53, R83, R82 ;  /* 0x000000525335723e */ /* 0x000fe200000010ff */
[----:B------:R-:W-:Y:S01]  /*67a0*/  FADD R83, R15, R83 ;  /* 0x000000530f537221 */ /* 0x000fe20000000000 */
[----:B------:R-:W-:Y:S01]  /*67b0*/  FADD R15, R22, R39 ;  /* 0x00000027160f7221 */ /* 0x000fe20000000000 */
[----:B--2---:R-:W-:Y:S01]  /*67c0*/  @!P4 FMUL R87, R87, R87 ;  /* 0x000000575757c220 */ /* 0x004fe20000400000 */
[----:B------:R-:W-:Y:S02]  /*67d0*/  ISETP.NE.AND P4, PT, R17, 0x4, PT ;  /* 0x000000041100780c */ /* 0x000fe40003f85270 */
[----:B------:R-:W-:Y:S02]  /*67e0*/  FADD R15, R15, R38 ;  /* 0x000000260f0f7221 */ /* 0x000fe40000000000 */
[----:B------:R-:W-:Y:S02]  /*67f0*/  SEL R14, RZ, 0x1, P4 ;  /* 0x00000001ff0e7807 */ /* 0x000fe40002000000 */
[----:B------:R-:W-:Y:S01]  /*6800*/  SEL R17, R17, RZ, P4 ;  /* 0x000000ff11117207 */ /* 0x000fe20002000000 */
[----:B---3--:R-:W-:Y:S01]  /*6810*/  @!P6 FMUL R86, R86, R86 ;  /* 0x000000565656e220 */ /* 0x008fe20000400000 */
[----:B------:R-:W-:-:S03]  /*6820*/  LOP3.LUT R3, R3, R14, RZ, 0x3c, !PT ;  /* 0x0000000e03037212 */ /* 0x000fc600078e3cff */
[----:B------:R-:W-:Y:S01]  /*6830*/  FADD R83, R83, R86 ;  /* 0x0000005653537221 */ /* 0x000fe20000000000 */
[----:B------:R-:W-:-:S03]  /*6840*/  F2FP.BF16.F32.PACK_AB R55, R87, R86 ;  /* 0x000000565737723e */ /* 0x000fc600000010ff */
[----:B------:R-:W-:Y:S01]  /*6850*/  FADD R14, R83, R87 ;  /* 0x00000057530e7221 */ /* 0x000fe20000000000 */
[----:B------:R-:W-:-:S06]  /*6860*/  WARPGROUP.ARRIVE ;  /* 0x00000000000079c5 */ /* 0x000fcc0000000000 */
[----:B------:R-:W-:Y:S03]  /*6870*/  HGMMA.64x16x16.F32.BF16 R88, R52, gdesc[UR4].tnspB, R88, gsb0 ;  /* 0x4020000434587df0 */ /* 0x000fe60008001858 */
[----:B------:R-:W-:Y:S02]  /*6880*/  WARPGROUP.DEPBAR.LE gsb0, 0x0 ;  /* 0x00008000000079c5 */ /* 0x000fe40000010000 */
[----:B------:R1:W-:Y:S01]  /*6890*/  SYNCS.ARRIVE.TRANS64.RED.A1T0 RZ, [R23+URZ], RZ ;  /* 0x000000ff17ff79a7 */ /* 0x0003e2000810043f */
[----:B------:R-:W-:Y:S05]  /*68a0*/  @P2 BRA `(.L_x_31) ;  /* 0x0000000000a02947 */ /* 0x000fea0003800000 */
[----:B------:R-:W-:Y:S01]  /*68b0*/  ISETP.LT.OR P2, PT, R7, 0x1, !P0 ;  /* 0x000000010700780c */ /* 0x000fe20004741670 */
[----:B------:R-:W-:-:S12]  /*68c0*/  BSSY B0, `(.L_x_32) ;  /* 0x0000025000007945 */ /* 0x000fd80003800000 */
[----:B------:R-:W-:Y:S05]  /*68d0*/  @P2 BRA `(.L_x_33) ;  /* 0x00000000008c2947 */ /* 0x000fea0003800000 */
[----:B------:R-:W-:Y:S01]  /*68e0*/  ISETP.NE.AND P3, PT, R10, RZ, PT ;  /* 0x000000ff0a00720c */ /* 0x000fe20003f65270 */
[----:B------:R-:W-:Y:S01]  /*68f0*/  IMAD R21, R5, 0x8, R2 ;  /* 0x0000000805157824 */ /* 0x000fe200078e0202 */
[----:B------:R-:W-:-:S11]  /*6900*/  SHF.L.U32 R22, R4, 0x1f, RZ ;  /* 0x0000001f04167819 */ /* 0x000fd600000006ff */
.L_x_34:
[----:B--2---:R2:W3:Y:S02]  /*6910*/  SYNCS.PHASECHK.TRANS64.TRYWAIT P2, [R21+URZ+0x4820], R22 ;  /* 0x00482016150075a7 */ /* 0x0044e4000804017f */
[----:B---3--:R-:W-:Y:S05]  /*6920*/  @!P2 NANOSLEEP.SYNCS 0x989680 ;  /* 0x009896800000a95d */ /* 0x008fea0003900000 */
[----:B------:R-:W3:Y:S02]  /*6930*/  @!P2 SYNCS.PHASECHK.TRANS64 P2, [R21+URZ+0x4820], R22 ;  /* 0x004820161500a5a7 */ /* 0x000ee4000804007f */
[----:B---3--:R-:W-:Y:S05]  /*6940*/  @!P2 BRA `(.L_x_34) ;  /* 0xfffffffc00f0a947 */ /* 0x008fea000383ffff */
[----:B------:R-:W-:Y:S05]  /*6950*/  @P3 BRA `(.L_x_35) ;  /* 0x0000000000143947 */ /* 0x000fea0003800000 */
[----:B------:R-:W-:Y:S01]  /*6960*/  ISETP.NE.AND P2, PT, R18, RZ, PT ;  /* 0x000000ff1200720c */ /* 0x000fe20003f45270 */
[----:B--2---:R-:W-:-:S04]  /*6970*/  IMAD.MOV.U32 R22, RZ, RZ, 0x1000 ;  /* 0x00001000ff167424 */ /* 0x004fc800078e00ff */
[----:B------:R3:W-:Y:S08]  /*6980*/  SYNCS.ARRIVE.TRANS64 RZ, [R21+URZ+0x4800], R22 ;  /* 0x0048001615ff79a7 */ /* 0x0007f0000800003f */
[----:B------:R-:W-:Y:S05]  /*6990*/  @!P2 BRA `(.L_x_35) ;  /* 0x000000000004a947 */ /* 0x000fea0003800000 */
[----:B------:R-:W-:Y:S01]  /*69a0*/  BPT.TRAP 0x1 ;  /* 0x000000040000795c */ /* 0x000fe20000300000 */
.L_x_35:
[----:B--23--:R-:W-:Y:S01]  /*69b0*/  IMAD R22, R5, 0x1000, R2 ;  /* 0x0000100005167824 */ /* 0x00cfe200078e0202 */
        /* <DEDUP_REMOVED lines=8> */
[----:B------:R-:W-:Y:S01]  /*6a40*/  UMOV UR10, URZ ;  /* 0x0000003f000a7c82 */ /* 0x000fe20008000000 */
[----:B------:R-:W-:Y:S01]  /*6a50*/  UMOV UR12, UR36 ;  /* 0x00000024000c7c82 */ /* 0x000fe20008000000 */
[----:B------:R-:W-:Y:S01]  /*6a60*/  UMOV UR13, UR37 ;  /* 0x00000025000d7c82 */ /* 0x000fe20008000000 */
[----:B------:R-:W-:Y:S01]  /*6a70*/  ISETP.NE.AND P2, PT, R5, 0x4, PT ;  /* 0x000000040500780c */ /* 0x000fe20003f45270 */
[----:B------:R-:W-:Y:S01]  /*6a80*/  VIADD R8, R8, 0x1 ;  /* 0x0000000108087836 */ /* 0x000fe20000000000 */
[----:B------:R-:W-:-:S02]  /*6a90*/  USHF.L.U32 UR11, UR11, 0x7, URZ ;  /* 0x000000070b0b7899 */ /* 0x000fc4000800063f */
[----:B------:R-:W-:Y:S01]  /*6aa0*/  UIADD3 UR9, UR9, 0x4800, URZ ;  /* 0x0000480009097890 */ /* 0x000fe2000fffe03f */
[----:B------:R-:W-:Y:S01]  /*6ab0*/  SEL R21, RZ, 0x1, P2 ;  /* 0x00000001ff157807 */ /* 0x000fe20001000000 */
[----:B------:R-:W-:Y:S01]  /*6ac0*/  UIADD3 UR8, UR8, 0x800, URZ ;  /* 0x0000080008087890 */ /* 0x000fe2000fffe03f */
[----:B------:R-:W-:Y:S02]  /*6ad0*/  SEL R5, R5, RZ, P2 ;  /* 0x000000ff05057207 */ /* 0x000fe40001000000 */
[----:B------:R-:W-:-:S06]  /*6ae0*/  LOP3.LUT R4, R4, R21, RZ, 0x3c, !PT ;  /* 0x0000001504047212 */ /* 0x000fcc00078e3cff */
[----:B------:R2:W-:Y:S02]  /*6af0*/  UTMALDG.4D [UR8], [UR6], desc[UR18] ;  /* 0x00001208060075b4 */ /* 0x0005e40008019000 */
[----:B--2---:R-:W-:Y:S01]  /*6b00*/  NOP ;  /* 0x0000000000007918 */ /* 0x004fe20000000000 */
.L_x_33:
[----:B------:R-:W-:Y:S05]  /*6b10*/  BSYNC B0 ;  /* 0x0000000000007941 */ /* 0x000fea0003800000 */
.L_x_32:
[----:B------:R-:W-:-:S07]  /*6b20*/  VIADD R7, R7, 0xffffffff ;  /* 0xffffffff07077836 */ /* 0x000fce0000000000 */
.L_x_31:
[----:B------:R-:W-:Y:S02]  /*6b30*/  VIADD R12, R12, 0x80 ;  /* 0x000000800c0c7836 */ /* 0x000fe40000000000 */
[----:B-1----:R-:W-:Y:S02]  /*6b40*/  IMAD.MOV.U32 R23, RZ, RZ, R16 ;  /* 0x000000ffff177224 */ /* 0x002fe400078e0010 */
[----:B------:R-:W-:Y:S01]  /*6b50*/  IMAD.MOV.U32 R21, RZ, RZ, R19 ;  /* 0x000000ffff157224 */ /* 0x000fe200078e0013 */
[----:B------:R-:W-:Y:S06]  /*6b60*/  @P1 BRA `(.L_x_36) ;  /* 0xffffffd400381947 */ /* 0x000fec000383ffff */
[----:B------:R-:W-:-:S07]  /*6b70*/  MOV R18, R20 ;  /* 0x0000001400127202 */ /* 0x000fce0000000f00 */
.L_x_24:
[----:B------:R-:W-:-:S13]  /*6b80*/  ISETP.GE.AND P1, PT, R18, 0x1, PT ;  /* 0x000000011200780c */ /* 0x000fda0003f26270 */
[----:B------:R-:W-:Y:S05]  /*6b90*/  @!P1 BRA `(.L_x_37) ;  /* 0x00000034009c9947 */ /* 0x000fea0003800000 */
[----:B-1----:R-:W1:Y:S01]  /*6ba0*/  S2R R20, SR_TID.X ;  /* 0x0000000000147919 */ /* 0x002e620000002100 */
[----:B------:R-:W-:Y:S02]  /*6bb0*/  IMAD.MOV.U32 R22, RZ, RZ, R16 ;  /* 0x000000ffff167224 */ /* 0x000fe400078e0010 */
[----:B------:R-:W-:Y:S01]  /*6bc0*/  IMAD.MOV.U32 R21, RZ, RZ, R19 ;  /* 0x000000ffff157224 */ /* 0x000fe200078e0013 */
[----:B-1----:R-:W-:-:S07]  /*6bd0*/  LOP3.LUT R20, R20, 0x1f, RZ, 0xc0, !PT ;  /* 0x0000001f14147812 */ /* 0x002fce00078ec0ff */
.L_x_51:
[----:B------:R-:W-:Y:S01]  /*6be0*/  IMAD R19, R17, 0x8, R2 ;  /* 0x0000000811137824 */ /* 0x000fe200078e0202 */
[----:B------:R-:W-:-:S07]  /*6bf0*/  SHF.L.U32 R16, R3, 0x1f, RZ ;  /* 0x0000001f03107819 */ /* 0x000fce00000006ff */
.L_x_38:
[----:B-1----:R1:W2:Y:S02]  /*6c00*/  SYNCS.PHASECHK.TRANS64.TRYWAIT P1, [R19+URZ+0x4800], R16 ;  /* 0x00480010130075a7 */ /* 0x0022a4000802017f */
[----:B--2---:R-:W-:Y:S05]  /*6c10*/  @!P1 NANOSLEEP.SYNCS 0x989680 ;  /* 0x009896800000995d */ /* 0x004fea0003900000 */
[----:B------:R-:W2:Y:S02]  /*6c20*/  @!P1 SYNCS.PHASECHK.TRANS64 P1, [R19+URZ+0x4800], R16 ;  /* 0x00480010130095a7 */ /* 0x000ea4000802007f */
[----:B--2---:R-:W-:Y:S05]  /*6c30*/  @!P1 BRA `(.L_x_38) ;  /* 0xfffffffc00f09947 */ /* 0x004fea000383ffff */
[----:B------:R-:W-:Y:S05]  /*6c40*/  WARPSYNC.ALL ;  /* 0x0000000000007948 */ /* 0x000fea0003800000 */
[----:B------:R-:W-:Y:S01]  /*6c50*/  IMAD.MOV.U32 R25, RZ, RZ, -0x3ffffff0 ;  /* 0xc0000010ff197424 */ /* 0x000fe200078e00ff */
[----:B------:R-:W-:Y:S02]  /*6c60*/  LEA R24, R17, UR14, 0x8 ;  /* 0x0000000e11187c11 */ /* 0x000fe4000f8e40ff */
[----:B------:R-:W-:Y:S02]  /*6c70*/  ISETP.NE.AND P1, PT, R9, RZ, PT ;  /* 0x000000ff0900720c */ /* 0x000fe40003f25270 */
[----:B------:R-:W-:-:S02]  /*6c80*/  R2UR UR6, R24 ;  /* 0x00000000180672ca */ /* 0x000fc400000e0000 */
[----:B------:R-:W-:Y:S02]  /*6c90*/  R2UR UR7, R25 ;  /* 0x00000000190772ca */ /* 0x000fe400000e0000 */
[----:B------:R-:W-:-:S11]  /*6ca0*/  WARPGROUP.ARRIVE ;  /* 0x00000000000079c5 */ /* 0x000fd60000000000 */
[----:B------:R-:W-:Y:S03]  /*6cb0*/  HGMMA.64x128x16.F32.BF16 R24, gdesc[UR4], RZ, !UPT, gsb0 ;  /* 0x01e00000041879f0 */ /* 0x000fe6000c0018ff */
[----:B------:R-:W-:Y:S02]  /*6cc0*/  WARPGROUP.DEPBAR.LE gsb0, 0x0 ;  /* 0x00008000000079c5 */ /* 0x000fe40000010000 */
[----:B------:R-:W-:Y:S05]  /*6cd0*/  @P1 BRA `(.L_x_39) ;  /* 0x0000000000a01947 */ /* 0x000fea0003800000 */
[----:B------:R-:W-:Y:S01]  /*6ce0*/  ISETP.LT.OR P2, PT, R7, 0x1, !P0 ;  /* 0x000000010700780c */ /* 0x000fe20004741670 */
[----:B------:R-:W-:-:S12]  /*6cf0*/  BSSY B0, `(.L_x_40) ;  /* 0x0000025000007945 */ /* 0x000fd80003800000 */
[----:B------:R-:W-:Y:S05]  /*6d00*/  @P2 BRA `(.L_x_41) ;  /* 0x00000000008c2947 */ /* 0x000fea0003800000 */
[----:B------:R-:W-:Y:S01]  /*6d10*/  ISETP.NE.AND P3, PT, R10, RZ, PT ;  /* 0x000000ff0a00720c */ /* 0x000fe20003f65270 */
[----:B-1----:R-:W-:Y:S01]  /*6d20*/  IMAD R16, R5, 0x8, R2 ;  /* 0x0000000805107824 */ /* 0x002fe200078e0202 */
[----:B------:R-:W-:-:S11]  /*6d30*/  SHF.L.U32 R19, R4, 0x1f, RZ ;  /* 0x0000001f04137819 */ /* 0x000fd600000006ff */
.L_x_42:
[----:B-1----:R1:W2:Y:S02]  /*6d40*/  SYNCS.PHASECHK.TRANS64.TRYWAIT P2, [R16+URZ+0x4820], R19 ;  /* 0x00482013100075a7 */ /* 0x0022a4000804017f */
[----:B--2---:R-:W-:Y:S05]  /*6d50*/  @!P2 NANOSLEEP.SYNCS 0x989680 ;  /* 0x009896800000a95d */ /* 0x004fea0003900000 */
[----:B------:R-:W2:Y:S02]  /*6d60*/  @!P2 SYNCS.PHASECHK.TRANS64 P2, [R16+URZ+0x4820], R19 ;  /* 0x004820131000a5a7 */ /* 0x000ea4000804007f */
[----:B--2---:R-:W-:Y:S05]  /*6d70*/  @!P2 BRA `(.L_x_42) ;  /* 0xfffffffc00f0a947 */ /* 0x004fea000383ffff */
[----:B------:R-:W-:Y:S05]  /*6d80*/  @P3 BRA `(.L_x_43) ;  /* 0x0000000000143947 */ /* 0x000fea0003800000 */
[----:B------:R-:W-:Y:S02]  /*6d90*/  ISETP.NE.AND P2, PT, R20, RZ, PT ;  /* 0x000000ff1400720c */ /* 0x000fe40003f45270 */
[----:B-1----:R-:W-:-:S04]  /*6da0*/  MOV R19, 0x1000 ;  /* 0x0000100000137802 */ /* 0x002fc80000000f00 */
[----:B------:R2:W-:Y:S07]  /*6db0*/  SYNCS.ARRIVE.TRANS64 RZ, [R16+URZ+0x4800], R19 ;  /* 0x0048001310ff79a7 */ /* 0x0005ee000800003f */
[----:B------:R-:W-:Y:S05]  /*6dc0*/  @!P2 BRA `(.L_x_43) ;  /* 0x000000000004a947 */ /* 0x000fea0003800000 */
[----:B------:R-:W-:Y:S01]  /*6dd0*/  BPT.TRAP 0x1 ;  /* 0x000000040000795c */ /* 0x000fe20000300000 */
.L_x_43:
[----:B-12---:R-:W-:Y:S01]  /*6de0*/  IMAD R19, R5, 0x1000, R2 ;  /* 0x0000100005137824 */ /* 0x006fe200078e0202 */
[----:B------:R-:W-:Y:S01]  /*6df0*/  R2UR UR11, R8 ;  /* 0x00000000080b72ca */ /* 0x000fe200000e0000 */
[----:B------:R-:W-:Y:S01]  /*6e00*/  ULDC.64 UR6, c[0x0][0x198] ;  /* 0x0000660000067ab9 */ /* 0x000fe20000000a00 */
[----:B------:R-:W-:Y:S01]  /*6e10*/  R2UR UR9, R16 ;  /* 0x00000000100972ca */ /* 0x000fe200000e0000 */
[----:B------:R-:W-:Y:S01]  /*6e20*/  UIADD3 UR6, UP0, UR6, 0x1f0, URZ ;  /* 0x000001f006067890 */ /* 0x000fe2000ff1e03f */
[----:B------:R-:W-:Y:S01]  /*6e30*/  R2UR UR8, R19 ;  /* 0x00000000130872ca */ /* 0x000fe200000e0000 */
[----:B------:R-:W-:Y:S01]  /*6e40*/  UMOV UR18, 0x0 ;  /* 0x0000000000127882 */ /* 0x000fe20000000000 */
[----:B------:R-:W-:Y:S01]  /*6e50*/  UMOV UR19, 0x10000000 ;  /* 0x1000000000137882 */ /* 0x000fe20000000000 */
[----:B------:R-:W-:Y:S01]  /*6e60*/  UIADD3.X UR7, URZ, UR7, URZ, UP0, !UPT ;  /* 0x000000073f077290 */ /* 0x000fe200087fe43f */
[----:B------:R-:W-:Y:S01]  /*6e70*/  VIADD R5, R5, 0x1 ;  /* 0x0000000105057836 */ /* 0x000fe20000000000 */
[----:B------:R-:W-:Y:S01]  /*6e80*/  UMOV UR10, URZ ;  /* 0x0000003f000a7c82 */ /* 0x000fe20008000000 */
[----:B------:R-:W-:Y:S01]  /*6e90*/  UMOV UR12, UR36 ;  /* 0x00000024000c7c82 */ /* 0x000fe20008000000 */
[----:B------:R-:W-:-:S02]  /*6ea0*/  UMOV UR13, UR37 ;  /* 0x00000025000d7c82 */ /* 0x000fc40008000000 */
[----:B------:R-:W-:Y:S01]  /*6eb0*/  USHF.L.U32 UR11, UR11, 0x7, URZ ;  /* 0x000000070b0b7899 */ /* 0x000fe2000800063f */
[C---:B------:R-:W-:Y:S01]  /*6ec0*/  ISETP.NE.AND P2, PT, R5.reuse, 0x4, PT ;  /* 0x000000040500780c */ /* 0x040fe20003f45270 */
[----:B------:R-:W-:Y:S02]  /*6ed0*/  UIADD3 UR9, UR9, 0x4800, URZ ;  /* 0x0000480009097890 */ /* 0x000fe4000fffe03f */
[----:B------:R-:W-:Y:S01]  /*6ee0*/  UIADD3 UR8, UR8, 0x800, URZ ;  /* 0x0000080008087890 */ /* 0x000fe2000fffe03f */
[----:B------:R-:W-:Y:S02]  /*6ef0*/  SEL R19, RZ, 0x1, P2 ;  /* 0x00000001ff137807 */ /* 0x000fe40001000000 */
[----:B------:R-:W-:Y:S02]  /*6f00*/  SEL R5, R5, RZ, P2 ;  /* 0x000000ff05057207 */ /* 0x000fe40001000000 */
[----:B------:R-:W-:-:S04]  /*6f10*/  LOP3.LUT R4, R4, R19, RZ, 0x3c, !PT ;  /* 0x0000001304047212 */ /* 0x000fc800078e3cff */
[----:B------:R2:W-:Y:S02]  /*6f20*/  UTMALDG.4D [UR8], [UR6], desc[UR18] ;  /* 0x00001208060075b4 */ /* 0x0005e40008019000 */
[----:B--2---:R-:W-:Y:S01]  /*6f30*/  NOP ;  /* 0x0000000000007918 */ /* 0x004fe20000000000 */
.L_x_41:
[----:B------:R-:W-:Y:S05]  /*6f40*/  BSYNC B0 ;  /* 0x0000000000007941 */ /* 0x000fea0003800000 */
.L_x_40:
[----:B------:R-:W-:-:S07]  /*6f50*/  VIADD R7, R7, 0xffffffff ;  /* 0xffffffff07077836 */ /* 0x000fce0000000000 */
.L_x_39:
[C---:B-1----:R-:W-:Y:S01]  /*6f60*/  VIADD R16, R12.reuse, 0x1 ;  /* 0x000000010c107836 */ /* 0x042fe20000000000 */
[----:B------:R-:W-:Y:S05]  /*6f70*/  WARPSYNC.ALL ;  /* 0x0000000000007948 */ /* 0x000fea0003800000 */
[----:B------:R-:W-:Y:S01]  /*6f80*/  VIADD R19, R12, 0x8 ;  /* 0x000000080c137836 */ /* 0x000fe20000000000 */
[-C--:B------:R-:W-:Y:S01]  /*6f90*/  ISETP.GE.AND P3, PT, R0, R16.reuse, PT ;  /* 0x000000100000720c */ /* 0x080fe20003f66270 */
[----:B------:R-:W-:Y:S01]  /*6fa0*/  ULDC UR6, c[0x0][0x604] ;  /* 0x0001810000067ab9 */ /* 0x000fe20000000800 */
[----:B------:R-:W-:Y:S01]  /*6fb0*/  ISETP.GE.AND P4, PT, R11, R16, PT ;  /* 0x000000100b00720c */ /* 0x000fe20003f86270 */
[----:B------:R-:W-:Y:S01]  /*6fc0*/  VIADD R17, R17, 0x1 ;  /* 0x0000000111117836 */ /* 0x000fe20000000000 */
[----:B------:R-:W-:Y:S01]  /*6fd0*/  IADD3 R16, R12, 0x9, RZ ;  /* 0x000000090c107810 */ /* 0x000fe20007ffe0ff */
[----:B------:R-:W-:Y:S01]  /*6fe0*/  BSSY B0, `(.L_x_44) ;  /* 0x000010a000007945 */ /* 0x000fe20003800000 */
[----:B------:R-:W-:-:S02]  /*6ff0*/  ISETP.GE.AND P2, PT, R0, R19, PT ;  /* 0x000000130000720c */ /* 0x000fc40003f46270 */
[----:B------:R-:W-:Y:S01]  /*7000*/  ISETP.GE.AND P6, PT, R11, R19, PT ;  /* 0x000000130b00720c */ /* 0x000fe20003fc6270 */
[----:B------:R-:W-:Y:S01]  /*7010*/  VIADD R19, R12, 0x10 ;  /* 0x000000100c137836 */ /* 0x000fe20000000000 */
[----:B------:R-:W-:Y:S02]  /*7020*/  FSEL R25, R25, -INF , P3 ;  /* 0xff80000019197808 */ /* 0x000fe40001800000 */
[-C--:B------:R-:W-:Y:S02]  /*7030*/  ISETP.GE.AND P5, PT, R0, R16.reuse, PT ;  /* 0x000000100000720c */ /* 0x080fe40003fa6270 */
[----:B------:R-:W-:Y:S01]  /*7040*/  ISETP.GE.AND P3, PT, R11, R16, PT ;  /* 0x000000100b00720c */ /* 0x000fe20003f66270 */
[----:B------:R-:W-:Y:S01]  /*7050*/  VIADD R16, R12, 0x11 ;  /* 0x000000110c107836 */ /* 0x000fe20000000000 */
[----:B------:R-:W-:Y:S02]  /*7060*/  FSEL R27, R27, -INF , P4 ;  /* 0xff8000001b1b7808 */ /* 0x000fe40002000000 */
[----:B------:R-:W-:-:S02]  /*7070*/  FSEL R28, R28, -INF , P2 ;  /* 0xff8000001c1c7808 */ /* 0x000fc40001000000 */
[-C--:B------:R-:W-:Y:S02]  /*7080*/  ISETP.GE.AND P4, PT, R0, R19.reuse, PT ;  /* 0x000000130000720c */ /* 0x080fe40003f86270 */
[----:B------:R-:W-:Y:S01]  /*7090*/  ISETP.GE.AND P2, PT, R11, R19, PT ;  /* 0x000000130b00720c */ /* 0x000fe20003f46270 */
[----:B------:R-:W-:Y:S01]  /*70a0*/  VIADD R19, R12, 0x18 ;  /* 0x000000180c137836 */ /* 0x000fe20000000000 */
[----:B------:R-:W-:Y:S02]  /*70b0*/  FSEL R30, R30, -INF , P6 ;  /* 0xff8000001e1e7808 */ /* 0x000fe40003000000 */
[----:B------:R-:W-:Y:S02]  /*70c0*/  FSEL R29, R29, -INF , P5 ;  /* 0xff8000001d1d7808 */ /* 0x000fe40002800000 */
[-C--:B------:R-:W-:Y:S02]  /*70d0*/  ISETP.GE.AND P6, PT, R0, R16.reuse, PT ;  /* 0x000000100000720c */ /* 0x080fe40003fc6270 */
[----:B------:R-:W-:Y:S01]  /*70e0*/  ISETP.GE.AND P5, PT, R11, R16, PT ;  /* 0x000000100b00720c */ /* 0x000fe20003fa6270 */
[----:B------:R-:W-:Y:S01]  /*70f0*/  VIADD R16, R12, 0x19 ;  /* 0x000000190c107836 */ /* 0x000fe20000000000 */
[----:B------:R-:W-:-:S02]  /*7100*/  FSEL R31, R31, -INF , P3 ;  /* 0xff8000001f1f7808 */ /* 0x000fc40001800000 */
[----:B------:R-:W-:Y:S02]  /*7110*/  FSEL R32, R32, -INF , P4 ;  /* 0xff80000020207808 */ /* 0x000fe40002000000 */
[-C--:B------:R-:W-:Y:S02]  /*7120*/  ISETP.GE.AND P3, PT, R0, R19.reuse, PT ;  /* 0x000000130000720c */ /* 0x080fe40003f66270 */
[----:B------:R-:W-:Y:S01]  /*7130*/  ISETP.GE.AND P4, PT, R11, R19, PT ;  /* 0x000000130b00720c */ /* 0x000fe20003f86270 */
[----:B------:R-:W-:Y:S01]  /*7140*/  VIADD R19, R12, 0x20 ;  /* 0x000000200c137836 */ /* 0x000fe20000000000 */
[----:B------:R-:W-:Y:S02]  /*7150*/  FSEL R34, R34, -INF , P2 ;  /* 0xff80000022227808 */ /* 0x000fe40001000000 */
[----:B------:R-:W-:Y:S02]  /*7160*/  FSEL R33, R33, -INF , P6 ;  /* 0xff80000021217808 */ /* 0x000fe40003000000 */
[----:B------:R-:W-:-:S02]  /*7170*/  ISETP.GE.AND P2, PT, R0, R16, PT ;  /* 0x000000100000720c */ /* 0x000fc40003f46270 */
[----:B------:R-:W-:Y:S02]  /*7180*/  ISETP.GE.AND P6, PT, R11, R16, PT ;  /* 0x000000100b00720c */ /* 0x000fe40003fc6270 */
[----:B------:R-:W-:Y:S02]  /*7190*/  IADD3 R16, R12, 0x21, RZ ;  /* 0x000000210c107810 */ /* 0x000fe40007ffe0ff */
        /* <DEDUP_REMOVED lines=38> */
[C---:B------:R-:W-:Y:S01]  /*7400*/  ISETP.GE.AND P5, PT, R11.reuse, R16, PT ;  /* 0x000000100b00720c */ /* 0x040fe20003fa6270 */
[----:B------:R-:W-:Y:S01]  /*7410*/  VIADD R16, R12, 0x41 ;  /* 0x000000410c107836 */ /* 0x000fe20000000000 */
[----:B------:R-:W-:Y:S02]  /*7420*/  FSEL R52, R52, -INF , P4 ;  /* 0xff80000034347808 */ /* 0x000fe40002000000 */
[----:B------:R-:W-:Y:S02]  /*7430*/  ISETP.GE.AND P4, PT, R11, R19, PT ;  /* 0x000000130b00720c */ /* 0x000fe40003f86270 */
[----:B------:R-:W-:-:S02]  /*7440*/  FSEL R54, R54, -INF , P2 ;  /* 0xff80000036367808 */ /* 0x000fc40001000000 */
[C---:B------:R-:W-:Y:S02]  /*7450*/  ISETP.GE.AND P2, PT, R0.reuse, R16, PT ;  /* 0x000000100000720c */ /* 0x040fe40003f46270 */
[----:B------:R-:W-:Y:S02]  /*7460*/  FSEL R51, R51, -INF , P3 ;  /* 0xff80000033337808 */ /* 0x000fe40001800000 */
[----:B------:R-:W-:Y:S01]  /*7470*/  ISETP.GE.AND P3, PT, R0, R19, PT ;  /* 0x000000130000720c */ /* 0x000fe20003f66270 */
[----:B------:R-:W-:Y:S01]  /*7480*/  VIADD R19, R12, 0x48 ;  /* 0x000000480c137836 */ /* 0x000fe20000000000 */
[----:B------:R-:W-:Y:S02]  /*7490*/  FSEL R58, R58, -INF , P4 ;  /* 0xff8000003a3a7808 */ /* 0x000fe40002000000 */
[----:B------:R-:W-:Y:S02]  /*74a0*/  ISETP.GE.AND P4, PT, R0, R12, PT ;  /* 0x0000000c0000720c */ /* 0x000fe40003f86270 */
[----:B------:R-:W-:-:S02]  /*74b0*/  FSEL R57, R57, -INF , P2 ;  /* 0xff80000039397808 */ /* 0x000fc40001000000 */
[----:B------:R-:W-:Y:S02]  /*74c0*/  ISETP.GE.AND P2, PT, R11, R12, PT ;  /* 0x0000000c0b00720c */ /* 0x000fe40003f46270 */
[----:B------:R-:W-:Y:S02]  /*74d0*/  FSEL R55, R55, -INF , P5 ;  /* 0xff80000037377808 */ /* 0x000fe40002800000 */
[----:B------:R-:W-:Y:S02]  /*74e0*/  FSEL R56, R56, -INF , P3 ;  /* 0xff80000038387808 */ /* 0x000fe40001800000 */
[----:B------:R-:W-:Y:S02]  /*74f0*/  FSEL R23, R24, -INF , P4 ;  /* 0xff80000018177808 */ /* 0x000fe40002000000 */
[-C--:B------:R-:W-:Y:S02]  /*7500*/  ISETP.GE.AND P5, PT, R0, R19.reuse, PT ;  /* 0x000000130000720c */ /* 0x080fe40003fa6270 */
[----:B------:R-:W-:Y:S01]  /*7510*/  ISETP.GE.AND P3, PT, R11, R19, PT ;  /* 0x000000130b00720c */ /* 0x000fe20003f66270 */
[----:B------:R-:W-:Y:S01]  /*7520*/  VIADD R19, R12, 0x50 ;  /* 0x000000500c137836 */ /* 0x000fe20000000000 */
[----:B------:R-:W-:-:S02]  /*7530*/  FSEL R26, R26, -INF , P2 ;  /* 0xff8000001a1a7808 */ /* 0x000fc40001000000 */
[----:B------:R-:W-:Y:S02]  /*7540*/  FMNMX R24, R23, R22, !PT ;  /* 0x0000001617187209 */ /* 0x000fe40007800000 */
[----:B------:R-:W-:Y:S02]  /*7550*/  FSEL R60, R60, -INF , P5 ;  /* 0xff8000003c3c7808 */ /* 0x000fe40002800000 */
[----:B------:R-:W-:Y:S02]  /*7560*/  FMNMX R96, R26, R21, !PT ;  /* 0x000000151a607209 */ /* 0x000fe40007800000 */
[-C--:B------:R-:W-:Y:S02]  /*7570*/  ISETP.GE.AND P5, PT, R0, R19.reuse, PT ;  /* 0x000000130000720c */ /* 0x080fe40003fa6270 */
[----:B------:R-:W-:Y:S02]  /*7580*/  ISETP.GE.AND P2, PT, R11, R19, PT ;  /* 0x000000130b00720c */ /* 0x000fe40003f46270 */
        /* <DEDUP_REMOVED lines=18> */
[----:B------:R-:W-:-:S02]  /*76b0*/  FSEL R53, R53, -INF , P6 ;  /* 0xff80000035357808 */ /* 0x000fc40003000000 */
[----:B------:R-:W-:Y:S02]  /*76c0*/  FMNMX R24, R44, R19, !PT ;  /* 0x000000132c187209 */ /* 0x000fe40007800000 */
[----:B------:R-:W-:Y:S01]  /*76d0*/  ISETP.GE.AND P6, PT, R11, R16, PT ;  /* 0x000000100b00720c */ /* 0x000fe20003fc6270 */
[----:B------:R-:W-:Y:S01]  /*76e0*/  VIADD R16, R12, 0x49 ;  /* 0x000000490c107836 */ /* 0x000fe20000000000 */
[----:B------:R-:W-:Y:S02]  /*76f0*/  FMNMX R96, R46, R97, !PT ;  /* 0x000000612e607209 */ /* 0x000fe40007800000 */
[----:B------:R-:W-:Y:S02]  /*7700*/  FMNMX R19, R45, R24, !PT ;  /* 0x000000182d137209 */ /* 0x000fe40007800000 */
[----:B------:R-:W-:Y:S02]  /*7710*/  FSEL R59, R59, -INF , P6 ;  /* 0xff8000003b3b7808 */ /* 0x000fe40003000000 */
[----:B------:R-:W-:-:S02]  /*7720*/  FMNMX R97, R47, R96, !PT ;  /* 0x000000602f617209 */ /* 0x000fc40007800000 */
[-C--:B------:R-:W-:Y:S02]  /*7730*/  ISETP.GE.AND P6, PT, R0, R16.reuse, PT ;  /* 0x000000100000720c */ /* 0x080fe40003fc6270 */
[----:B------:R-:W-:Y:S02]  /*7740*/  ISETP.GE.AND P4, PT, R11, R16, PT ;  /* 0x000000100b00720c */ /* 0x000fe40003f86270 */
[----:B------:R-:W-:Y:S02]  /*7750*/  IADD3 R16, R12, 0x51, RZ ;  /* 0x000000510c107810 */ /* 0x000fe40007ffe0ff */
[----:B------:R-:W-:Y:S02]  /*7760*/  FMNMX R24, R48, R19, !PT ;  /* 0x0000001330187209 */ /* 0x000fe40007800000 */
[----:B------:R-:W-:Y:S02]  /*7770*/  FMNMX R96, R50, R97, !PT ;  /* 0x0000006132607209 */ /* 0x000fe40007800000 */
[----:B------:R-:W-:-:S02]  /*7780*/  FSEL R62, R62, -INF , P3 ;  /* 0xff8000003e3e7808 */ /* 0x000fc40001800000 */
[----:B------:R-:W-:Y:S02]  /*7790*/  FSEL R61, R61, -INF , P6 ;  /* 0xff8000003d3d7808 */ /* 0x000fe40003000000 */
[-C--:B------:R-:W-:Y:S02]  /*77a0*/  ISETP.GE.AND P3, PT, R0, R16.reuse, PT ;  /* 0x000000100000720c */ /* 0x080fe40003f66270 */
[----:B------:R-:W-:Y:S01]  /*77b0*/  ISETP.GE.AND P6, PT, R11, R16, PT ;  /* 0x000000100b00720c */ /* 0x000fe20003fc6270 */
[----:B------:R-:W-:Y:S01]  /*77c0*/  VIADD R16, R12, 0x58 ;  /* 0x000000580c107836 */ /* 0x000fe20000000000 */
[----:B------:R-:W-:Y:S02]  /*77d0*/  FMNMX R19, R49, R24, !PT ;  /* 0x0000001831137209 */ /* 0x000fe40007800000 */
[----:B------:R-:W-:Y:S02]  /*77e0*/  FMNMX R97, R51, R96, !PT ;  /* 0x0000006033617209 */ /* 0x000fe40007800000 */
[----:B------:R-:W-:-:S02]  /*77f0*/  FMNMX R24, R52, R19, !PT ;  /* 0x0000001334187209 */ /* 0x000fc40007800000 */
[----:B------:R-:W-:Y:S02]  /*7800*/  FSEL R63, R63, -INF , P4 ;  /* 0xff8000003f3f7808 */ /* 0x000fe40002000000 */
[----:B------:R-:W-:Y:S02]  /*7810*/  FSEL R64, R64, -INF , P5 ;  /* 0xff80000040407808 */ /* 0x000fe40002800000 */
[-C--:B------:R-:W-:Y:S02]  /*7820*/  ISETP.GE.AND P4, PT, R0, R16.reuse, PT ;  /* 0x000000100000720c */ /* 0x080fe40003f86270 */
[----:B------:R-:W-:Y:S01]  /*7830*/  ISETP.GE.AND P5, PT, R11, R16, PT ;  /* 0x000000100b00720c */ /* 0x000fe20003fa6270 */
[----:B------:R-:W-:Y:S01]  /*7840*/  VIADD R16, R12, 0x59 ;  /* 0x000000590c107836 */ /* 0x000fe20000000000 */
[----:B------:R-:W-:Y:S02]  /*7850*/  FMNMX R96, R54, R97, !PT ;  /* 0x0000006136607209 */ /* 0x000fe40007800000 */
[----:B------:R-:W-:-:S02]  /*7860*/  FMNMX R19, R53, R24, !PT ;  /* 0x0000001835137209 */ /* 0x000fc40007800000 */
[----:B------:R-:W-:Y:S02]  /*7870*/  FMNMX R97, R55, R96, !PT ;  /* 0x0000006037617209 */ /* 0x000fe40007800000 */
[----:B------:R-:W-:Y:S02]  /*7880*/  FSEL R66, R66, -INF , P2 ;  /* 0xff80000042427808 */ /* 0x000fe40001000000 */
[----:B------:R-:W-:Y:S02]  /*7890*/  FSEL R65, R65, -INF , P3 ;  /* 0xff80000041417808 */ /* 0x000fe40001800000 */
[-C--:B------:R-:W-:Y:S02]  /*78a0*/  ISETP.GE.AND P2, PT, R0, R16.reuse, PT ;  /* 0x000000100000720c */ /* 0x080fe40003f46270 */
[----:B------:R-:W-:Y:S01]  /*78b0*/  ISETP.GE.AND P3, PT, R11, R16, PT ;  /* 0x000000100b00720c */ /* 0x000fe20003f66270 */
[----:B------:R-:W-:Y:S01]  /*78c0*/  VIADD R16, R12, 0x60 ;  /* 0x000000600c107836 */ /* 0x000fe20000000000 */
[----:B------:R-:W-:-:S02]  /*78d0*/  FMNMX R24, R56, R19, !PT ;  /* 0x0000001338187209 */ /* 0x000fc40007800000 */
[----:B------:R-:W-:Y:S02]  /*78e0*/  FMNMX R96, R58, R97, !PT ;  /* 0x000000613a607209 */ /* 0x000fe40007800000 */
        /* <DEDUP_REMOVED lines=20> */
[----:B------:R-:W-:-:S02]  /*7a30*/  ISETP.GE.AND P6, PT, R11, R16, PT ;  /* 0x000000100b00720c */ /* 0x000fc40003fc6270 */
[----:B------:R-:W-:Y:S02]  /*7a40*/  FMNMX R96, R66, R97, !PT ;  /* 0x0000006142607209 */ /* 0x000fe40007800000 */
[----:B------:R-:W-:Y:S02]  /*7a50*/  IADD3 R16, R12, 0x69, RZ ;  /* 0x000000690c107810 */ /* 0x000fe40007ffe0ff */
[----:B------:R-:W-:Y:S02]  /*7a60*/  FMNMX R19, R65, R24, !PT ;  /* 0x0000001841137209 */ /* 0x000fe40007800000 */
[----:B------:R-:W-:Y:S02]  /*7a70*/  FSEL R74, R74, -INF , P4 ;  /* 0xff8000004a4a7808 */ /* 0x000fe40002000000 */
[----:B------:R-:W-:Y:S02]  /*7a80*/  FSEL R73, R73, -INF , P5 ;  /* 0xff80000049497808 */ /* 0x000fe40002800000 */
[----:B------:R-:W-:-:S02]  /*7a90*/  FMNMX R97, R67, R96, !PT ;  /* 0x0000006043617209 */ /* 0x000fc40007800000 */
[-C--:B------:R-:W-:Y:S02]  /*7aa0*/  ISETP.GE.AND P4, PT, R0, R16.reuse, PT ;  /* 0x000000100000720c */ /* 0x080fe40003f86270 */
[----:B------:R-:W-:Y:S01]  /*7ab0*/  ISETP.GE.AND P5, PT, R11, R16, PT ;  /* 0x000000100b00720c */ /* 0x000fe20003fa6270 */
[----:B------:R-:W-:Y:S01]  /*7ac0*/  VIADD R16, R12, 0x70 ;  /* 0x000000700c107836 */ /* 0x000fe20000000000 */
[----:B------:R-:W-:Y:S02]  /*7ad0*/  FMNMX R24, R68, R19, !PT ;  /* 0x0000001344187209 */ /* 0x000fe40007800000 */
[----:B------:R-:W-:Y:S02]  /*7ae0*/  FMNMX R96, R70, R97, !PT ;  /* 0x0000006146607209 */ /* 0x000fe40007800000 */
[----:B------:R-:W-:Y:S02]  /*7af0*/  FSEL R75, R75, -INF , P2 ;  /* 0xff8000004b4b7808 */ /* 0x000fe40001000000 */
[----:B------:R-:W-:-:S02]  /*7b00*/  FSEL R76, R76, -INF , P3 ;  /* 0xff8000004c4c7808 */ /* 0x000fc40001800000 */
[----:B------:R-:W-:Y:S02]  /*7b10*/  FMNMX R19, R69, R24, !PT ;  /* 0x0000001845137209 */ /* 0x000fe40007800000 */
[-C--:B------:R-:W-:Y:S02]  /*7b20*/  ISETP.GE.AND P2, PT, R0, R16.reuse, PT ;  /* 0x000000100000720c */ /* 0x080fe40003f46270 */
[----:B------:R-:W-:Y:S01]  /*7b30*/  ISETP.GE.AND P3, PT, R11, R16, PT ;  /* 0x000000100b00720c */ /* 0x000fe20003f66270 */
[----:B------:R-:W-:Y:S01]  /*7b40*/  VIADD R16, R12, 0x71 ;  /* 0x000000710c107836 */ /* 0x000fe20000000000 */
[----:B------:R-:W-:Y:S02]  /*7b50*/  FMNMX R97, R71, R96, !PT ;  /* 0x0000006047617209 */ /* 0x000fe40007800000 */
[----:B------:R-:W-:Y:S02]  /*7b60*/  FMNMX R24, R72, R19, !PT ;  /* 0x0000001348187209 */ /* 0x000fe40007800000 */
[----:B------:R-:W-:-:S02]  /*7b70*/  FSEL R78, R78, -INF , P6 ;  /* 0xff8000004e4e7808 */ /* 0x000fc40003000000 */
[----:B------:R-:W-:Y:S02]  /*7b80*/  FSEL R77, R77, -INF , P4 ;  /* 0xff8000004d4d7808 */ /* 0x000fe40002000000 */
[----:B------:R-:W-:Y:S02]  /*7b90*/  FMNMX R96, R74, R97, !PT ;  /* 0x000000614a607209 */ /* 0x000fe40007800000 */
[-C--:B------:R-:W-:Y:S02]  /*7ba0*/  ISETP.GE.AND P6, PT, R0, R16.reuse, PT ;  /* 0x000000100000720c */ /* 0x080fe40003fc6270 */
[----:B------:R-:W-:Y:S01]  /*7bb0*/  ISETP.GE.AND P4, PT, R11, R16, PT ;  /* 0x000000100b00720c */ /* 0x000fe20003f86270 */
[----:B------:R-:W-:Y:S01]  /*7bc0*/  VIADD R16, R12, 0x78 ;  /* 0x000000780c107836 */ /* 0x000fe20000000000 */
[----:B------:R-:W-:Y:S02]  /*7bd0*/  FMNMX R19, R73, R24, !PT ;  /* 0x0000001849137209 */ /* 0x000fe40007800000 */
[----:B------:R-:W-:-:S02]  /*7be0*/  FMNMX R97, R75, R96, !PT ;  /* 0x000000604b617209 */ /* 0x000fc40007800000 */
[----:B------:R-:W-:Y:S02]  /*7bf0*/  FSEL R79, R79, -INF , P5 ;  /* 0xff8000004f4f7808 */ /* 0x000fe40002800000 */
[----:B------:R-:W-:Y:S02]  /*7c00*/  FSEL R80, R80, -INF , P2 ;  /* 0xff80000050507808 */ /* 0x000fe40001000000 */
[----:B------:R-:W-:Y:S02]  /*7c10*/  FMNMX R24, R76, R19, !PT ;  /* 0x000000134c187209 */ /* 0x000fe40007800000 */
[-C--:B------:R-:W-:Y:S02]  /*7c20*/  ISETP.GE.AND P5, PT, R0, R16.reuse, PT ;  /* 0x000000100000720c */ /* 0x080fe40003fa6270 */
[----:B------:R-:W-:Y:S01]  /*7c30*/  ISETP.GE.AND P2, PT, R11, R16, PT ;  /* 0x000000100b00720c */ /* 0x000fe20003f46270 */
[----:B------:R-:W-:Y:S01]  /*7c40*/  VIADD R16, R12, 0x79 ;  /* 0x000000790c107836 */ /* 0x000fe20000000000 */
[----:B------:R-:W-:-:S02]  /*7c50*/  FMNMX R96, R78, R97, !PT ;  /* 0x000000614e607209 */ /* 0x000fc40007800000 */
[----:B------:R-:W-:Y:S02]  /*7c60*/  FMNMX R19, R77, R24, !PT ;  /* 0x000000184d137209 */ /* 0x000fe40007800000 */
[----:B------:R-:W-:Y:S02]  /*7c70*/  FSEL R82, R82, -INF , P3 ;  /* 0xff80000052527808 */ /* 0x000fe40001800000 */
[----:B------:R-:W-:Y:S02]  /*7c80*/  FSEL R81, R81, -INF , P6 ;  /* 0xff80000051517808 */ /* 0x000fe40003000000 */
[----:B------:R-:W-:Y:S02]  /*7c90*/  FMNMX R97, R79, R96, !PT ;  /* 0x000000604f617209 */ /* 0x000fe40007800000 */
[-C--:B------:R-:W-:Y:S02]  /*7ca0*/  ISETP.GE.AND P3, PT, R0, R16.reuse, PT ;  /* 0x000000100000720c */ /* 0x080fe40003f66270 */
[----:B------:R-:W-:-:S02]  /*7cb0*/  ISETP.GE.AND P6, PT, R11, R16, PT ;  /* 0x000000100b00720c */ /* 0x000fc40003fc6270 */
[----:B------:R-:W-:Y:S02]  /*7cc0*/  FMNMX R16, R80, R19, !PT ;  /* 0x0000001350107209 */ /* 0x000fe40007800000 */
[----:B------:R-:W-:Y:S02]  /*7cd0*/  FSEL R83, R83, -INF , P4 ;  /* 0xff80000053537808 */ /* 0x000fe40002000000 */
[----:B------:R-:W-:Y:S02]  /*7ce0*/  FMNMX R24, R82, R97, !PT ;  /* 0x0000006152187209 */ /* 0x000fe40007800000 */
[----:B------:R-:W-:Y:S02]  /*7cf0*/  FSEL R84, R84, -INF , P5 ;  /* 0xff80000054547808 */ /* 0x000fe40002800000 */
[----:B------:R-:W-:Y:S02]  /*7d00*/  FMNMX R19, R81, R16, !PT ;  /* 0x0000001051137209 */ /* 0x000fe40007800000 */
[----:B------:R-:W-:-:S02]  /*7d10*/  FSEL R86, R86, -INF , P2 ;  /* 0xff80000056567808 */ /* 0x000fc40001000000 */
[----:B------:R-:W-:Y:S02]  /*7d20*/  FMNMX R97, R83, R24, !PT ;  /* 0x0000001853617209 */ /* 0x000fe40007800000 */
[----:B------:R-:W-:Y:S02]  /*7d30*/  FSEL R85, R85, -INF , P3 ;  /* 0xff80000055557808 */ /* 0x000fe40001800000 */
[----:B------:R-:W-:Y:S02]  /*7d40*/  FMNMX R16, R84, R19, !PT ;  /* 0x0000001354107209 */ /* 0x000fe40007800000 */
[----:B------:R-:W-:Y:S02]  /*7d50*/  FSEL R87, R87, -INF , P6 ;  /* 0xff80000057577808 */ /* 0x000fe40003000000 */
        /* <DEDUP_REMOVED lines=9> */
[----:B-1----:R-:W-:Y:S02]  /*7df0*/  FMNMX R16, R97, R16, !PT ;  /* 0x0000001061107209 */ /* 0x002fe40007800000 */
[----:B--2---:R-:W-:Y:S02]  /*7e00*/  FMNMX R19, R99, R98, !PT ;  /* 0x0000006263137209 */ /* 0x004fe40007800000 */
[----:B------:R-:W-:Y:S02]  /*7e10*/  FSETP.NEU.AND P2, PT, R16, -INF , PT ;  /* 0xff8000001000780b */ /* 0x000fe40003f4d000 */
[----:B------:R-:W-:-:S02]  /*7e20*/  FSETP.NEU.AND P3, PT, R19, -INF , PT ;  /* 0xff8000001300780b */ /* 0x000fc40003f6d000 */
[----:B------:R-:W-:Y:S02]  /*7e30*/  FSEL R101, R16, RZ, P2 ;  /* 0x000000ff10657208 */ /* 0x000fe40001000000 */
[----:B------:R-:W-:Y:S02]  /*7e40*/  FSEL R24, R19, RZ, P3 ;  /* 0x000000ff13187208 */ /* 0x000fe40001800000 */
[----:B------:R-:W-:Y:S01]  /*7e50*/  ISETP.NE.AND P2, PT, R17, 0x4, PT ;  /* 0x000000041100780c */ /* 0x000fe20003f45270 */
[----:B------:R-:W-:Y:S02]  /*7e60*/  FADD R22, -R101, R22 ;  /* 0x0000001665167221 */ /* 0x000fe40000000100 */
[----:B------:R-:W-:Y:S01]  /*7e70*/  FADD R21, -R24, R21 ;  /* 0x0000001518157221 */ /* 0x000fe20000000100 */
[----:B------:R-:W-:Y:S01]  /*7e80*/  SEL R17, R17, RZ, P2 ;  /* 0x000000ff11117207 */ /* 0x000fe20001000000 */
[----:B------:R-:W-:Y:S01]  /*7e90*/  FMUL R98, R22, UR6 ;  /* 0x0000000616627c20 */ /* 0x000fe20008400000 */
[C---:B------:R-:W-:Y:S01]  /*7ea0*/  LEA R22, R6.reuse, R13, 0x3 ;  /* 0x0000000d06167211 */ /* 0x040fe200078e18ff */
[----:B------:R-:W-:Y:S01]  /*7eb0*/  FMUL R21, R21, UR6 ;  /* 0x0000000615157c20 */ /* 0x000fe20008400000 */
[----:B------:R-:W-:-:S02]  /*7ec0*/  VIADD R6, R6, 0x1 ;  /* 0x0000000106067836 */ /* 0x000fc40000000000 */
[----:B------:R-:W-:Y:S02]  /*7ed0*/  FSETP.GEU.AND P3, PT, R98, -126, PT ;  /* 0xc2fc00006200780b */ /* 0x000fe40003f6e000 */
[----:B------:R-:W-:Y:S02]  /*7ee0*/  FSETP.GEU.AND P4, PT, R21, -126, PT ;  /* 0xc2fc00001500780b */ /* 0x000fe40003f8e000 */
[----:B------:R-:W-:-:S04]  /*7ef0*/  PRMT R22, RZ, 0x654, R22 ;  /* 0x00000654ff167816 */ /* 0x000fc80000000016 */
[----:B------:R1:W-:Y:S05]  /*7f00*/  SYNCS.ARRIVE.TRANS64.RED.A1T0 RZ, [R22+URZ], RZ ;  /* 0x000000ff16ff79a7 */ /* 0x0003ea000810043f */
[----:B------:R-:W-:Y:S02]  /*7f10*/  @!P3 FMUL R98, R98, 0.5 ;  /* 0x3f0000006262b820 */ /* 0x000fe40000400000 */
[----:B------:R-:W-:Y:S01]  /*7f20*/  @!P4 FMUL R21, R21, 0.5 ;  /* 0x3f0000001515c820 */ /* 0x000fe20000400000 */
[----:B-1----:R-:W-:Y:S02]  /*7f30*/  SEL R22, RZ, 0x1, P2 ;  /* 0x00000001ff167807 */ /* 0x002fe40001000000 */
[----:B------:R-:W-:Y:S01]  /*7f40*/  ISETP.NE.AND P2, PT, R6, 0x4, PT ;  /* 0x000000040600780c */ /* 0x000fe20003f45270 */
[----:B------:R-:W1:Y:S01]  /*7f50*/  MUFU.EX2 R98, R98 ;  /* 0x0000006200627308 */ /* 0x000e620000000800 */
[----:B------:R-:W-:Y:S01]  /*7f60*/  LOP3.LUT R3, R3, R22, RZ, 0x3c, !PT ;  /* 0x0000001603037212 */ /* 0x000fe200078e3cff */
[----:B------:R-:W-:-:S06]  /*7f70*/  IMAD R22, R17, 0x8, R2 ;  /* 0x0000000811167824 */ /* 0x000fcc00078e0202 */
[----:B------:R2:W3:Y:S01]  /*7f80*/  MUFU.EX2 R99, R21 ;  /* 0x0000001500637308 */ /* 0x0004e20000000800 */
[----:B-1----:R-:W-:Y:S01]  /*7f90*/  @!P3 FMUL R98, R98, R98 ;  /* 0x000000626262b220 */ /* 0x002fe20000400000 */
[----:B--2---:R-:W-:-:S03]  /*7fa0*/  SHF.L.U32 R21, R3, 0x1f, RZ ;  /* 0x0000001f03157819 */ /* 0x004fc600000006ff */
[-C--:B------:R-:W-:Y:S01]  /*7fb0*/  FMUL R88, R88, R98.reuse ;  /* 0x0000006258587220 */ /* 0x080fe20000400000 */
[-C--:B------:R-:W-:Y:S01]  /*7fc0*/  FMUL R89, R89, R98.reuse ;  /* 0x0000006259597220 */ /* 0x080fe20000400000 */
[-C--:B------:R-:W-:Y:S01]  /*7fd0*/  FMUL R92, R92, R98.reuse ;  /* 0x000000625c5c7220 */ /* 0x080fe20000400000 */
[----:B------:R-:W-:Y:S01]  /*7fe0*/  FMUL R93, R93, R98 ;  /* 0x000000625d5d7220 */ /* 0x000fe20000400000 */
[----:B---3--:R-:W-:-:S04]  /*7ff0*/  @!P4 FMUL R99, R99, R99 ;  /* 0x000000636363c220 */ /* 0x008fc80000400000 */
[-C--:B------:R-:W-:Y:S01]  /*8000*/  FMUL R90, R90, R99.reuse ;  /* 0x000000635a5a7220 */ /* 0x080fe20000400000 */
[-C--:B------:R-:W-:Y:S01]  /*8010*/  FMUL R91, R91, R99.reuse ;  /* 0x000000635b5b7220 */ /* 0x080fe20000400000 */
[-C--:B------:R-:W-:Y:S01]  /*8020*/  FMUL R94, R94, R99.reuse ;  /* 0x000000635e5e7220 */ /* 0x080fe20000400000 */
[----:B------:R-:W-:-:S07]  /*8030*/  FMUL R95, R95, R99 ;  /* 0x000000635f5f7220 */ /* 0x000fce0000400000 */
.L_x_45:
[----:B-1----:R1:W2:Y:S02]  /*8040*/  SYNCS.PHASECHK.TRANS64.TRYWAIT P3, [R22+URZ+0x4800], R21 ;  /* 0x00480015160075a7 */ /* 0x0022a4000806017f */
[----:B--2---:R-:W-:Y:S05]  /*8050*/  @!P3 NANOSLEEP.SYNCS 0x989680 ;  /* 0x009896800000b95d */ /* 0x004fea0003900000 */
[----:B------:R-:W2:Y:S02]  /*8060*/  @!P3 SYNCS.PHASECHK.TRANS64 P3, [R22+URZ+0x4800], R21 ;  /* 0x004800151600b5a7 */ /* 0x000ea4000806007f */
[----:B--2---:R-:W-:Y:S05]  /*8070*/  @!P3 BRA `(.L_x_45) ;  /* 0xfffffffc00f0b947 */ /* 0x004fea000383ffff */
[----:B------:R-:W-:Y:S05]  /*8080*/  BSYNC B0 ;  /* 0x0000000000007941 */ /* 0x000fea0003800000 */
.L_x_44:
[----:B------:R-:W1:Y:S01]  /*8090*/  LDC R96, c[0x0][0x604] ;  /* 0x00018100ff607b82 */ /* 0x000e620000000800 */
[----:B------:R-:W-:Y:S05]  /*80a0*/  WARPSYNC.ALL ;  /* 0x0000000000007948 */ /* 0x000fea0003800000 */
[-C--:B-1----:R-:W-:Y:S01]  /*80b0*/  FMUL R21, R101, R96.reuse ;  /* 0x0000006065157220 */ /* 0x082fe20000400000 */
[----:B------:R-:W-:-:S03]  /*80c0*/  FMUL R97, R24, R96 ;  /* 0x0000006018617220 */ /* 0x000fc60000400000 */
[-CC-:B------:R-:W-:Y:S01]  /*80d0*/  FFMA R25, R25, R96.reuse, -R21.reuse ;  /* 0x0000006019197223 */ /* 0x180fe20000000815 */
[-C--:B------:R-:W-:Y:S01]  /*80e0*/  FFMA R23, R23, R96.reuse, -R21 ;  /* 0x0000006017177223 */ /* 0x080fe20000000815 */
[-C--:B------:R-:W-:Y:S01]  /*80f0*/  FFMA R26, R26, R96.reuse, -R97 ;  /* 0x000000601a1a7223 */ /* 0x080fe20000000861 */
[-CC-:B------:R-:W-:Y:S01]  /*8100*/  FFMA R29, R29, R96.reuse, -R21.reuse ;  /* 0x000000601d1d7223 */ /* 0x180fe20000000815 */
[-C--:B------:R-:W-:Y:S01]  /*8110*/  FFMA R28, R28, R96.reuse, -R21 ;  /* 0x000000601c1c7223 */ /* 0x080fe20000000815 */
[----:B------:R-:W-:Y:S01]  /*8120*/  FSETP.GEU.AND P6, PT, R25, -126, PT ;  /* 0xc2fc00001900780b */ /* 0x000fe20003fce000 */
[-CC-:B------:R-:W-:Y:S01]  /*8130*/  FFMA R30, R30, R96.reuse, -R97.reuse ;  /* 0x000000601e1e7223 */ /* 0x180fe20000000861 */
[----:B------:R-:W-:Y:S01]  /*8140*/  FSETP.GEU.AND P5, PT, R23, -126, PT ;  /* 0xc2fc00001700780b */ /* 0x000fe20003fae000 */
[-C--:B------:R-:W-:Y:S01]  /*8150*/  FFMA R27, R27, R96.reuse, -R97 ;  /* 0x000000601b1b7223 */ /* 0x080fe20000000861 */
[----:B------:R-:W-:Y:S01]  /*8160*/  FSETP.GEU.AND P3, PT, R26, -126, PT ;  /* 0xc2fc00001a00780b */ /* 0x000fe20003f6e000 */
[-CC-:B------:R-:W-:Y:S01]  /*8170*/  FFMA R33, R33, R96.reuse, -R21.reuse ;  /* 0x0000006021217223 */ /* 0x180fe20000000815 */
[-C--:B------:R-:W-:Y:S01]  /*8180*/  FFMA R32, R32, R96.reuse, -R21 ;  /* 0x0000006020207223 */ /* 0x080fe20000000815 */
[-CC-:B------:R-:W-:Y:S01]  /*8190*/  FFMA R34, R34, R96.reuse, -R97.reuse ;  /* 0x0000006022227223 */ /* 0x180fe20000000861 */
[----:B------:R-:W-:Y:S01]  /*81a0*/  FSETP.GEU.AND P4, PT, R27, -126, PT ;  /* 0xc2fc00001b00780b */ /* 0x000fe20003f8e000 */
[-C--:B------:R-:W-:Y:S01]  /*81b0*/  FFMA R31, R31, R96.reuse, -R97 ;  /* 0x000000601f1f7223 */ /* 0x080fe20000000861 */
[-CC-:B------:R-:W-:Y:S01]  /*81c0*/  FFMA R37, R37, R96.reuse, -R21.reuse ;  /* 0x0000006025257223 */ /* 0x180fe20000000815 */
[-C--:B------:R-:W-:Y:S01]  /*81d0*/  FFMA R36, R36, R96.reuse, -R21 ;  /* 0x0000006024247223 */ /* 0x080fe20000000815 */
[-CC-:B------:R-:W-:Y:S01]  /*81e0*/  FFMA R38, R38, R96.reuse, -R97.reuse ;  /* 0x0000006026267223 */ /* 0x180fe20000000861 */
[----:B------:R-:W-:Y:S01]  /*81f0*/  @!P6 FMUL R25, R25, 0.5 ;  /* 0x3f0000001919e820 */ /* 0x000fe20000400000 */
[-C--:B------:R-:W-:Y:S01]  /*8200*/  FFMA R35, R35, R96.reuse, -R97 ;  /* 0x0000006023237223 */ /* 0x080fe20000000861 */
[----:B------:R-:W-:Y:S01]  /*8210*/  @!P5 FMUL R23, R23, 0.5 ;  /* 0x3f0000001717d820 */ /* 0x000fe20000400000 */
[-CC-:B------:R-:W-:Y:S01]  /*8220*/  FFMA R41, R41, R96.reuse, -R21.reuse ;  /* 0x0000006029297223 */ /* 0x180fe20000000815 */
[----:B------:R1:W2:Y:S01]  /*8230*/  MUFU.EX2 R108, R25 ;  /* 0x00000019006c7308 */ /* 0x0002a20000000800 */
[----:B------:R-:W-:Y:S01]  /*8240*/  @!P3 FMUL R26, R26, 0.5 ;  /* 0x3f0000001a1ab820 */ /* 0x000fe20000400000 */
[-C--:B------:R-:W-:Y:S01]  /*8250*/  FFMA R40, R40, R96.reuse, -R21 ;  /* 0x0000006028287223 */ /* 0x080fe20000000815 */
[-CC-:B------:R-:W-:Y:S01]  /*8260*/  FFMA R42, R42, R96.reuse, -R97.reuse ;  /* 0x000000602a2a7223 */ /* 0x180fe20000000861 */
[----:B------:R-:W-:Y:S01]  /*8270*/  @!P4 FMUL R27, R27, 0.5 ;  /* 0x3f0000001b1bc820 */ /* 0x000fe20000400000 */
[-C--:B------:R-:W-:Y:S01]  /*8280*/  FFMA R39, R39, R96.reuse, -R97 ;  /* 0x0000006027277223 */ /* 0x080fe20000000861 */
[-CC-:B------:R-:W-:Y:S01]  /*8290*/  FFMA R45, R45, R96.reuse, -R21.reuse ;  /* 0x000000602d2d7223 */ /* 0x180fe20000000815 */
[-C--:B------:R-:W-:Y:S01]  /*82a0*/  FFMA R44, R44, R96.reuse, -R21 ;  /* 0x000000602c2c7223 */ /* 0x080fe20000000815 */
[----:B------:R3:W4:Y:S01]  /*82b0*/  MUFU.EX2 R103, R23 ;  /* 0x0000001700677308 */ /* 0x0007220000000800 */
[-CC-:B------:R-:W-:Y:S01]  /*82c0*/  FFMA R46, R46, R96.reuse, -R97.reuse ;  /* 0x000000602e2e7223 */ /* 0x180fe20000000861 */
[-C--:B------:R-:W-:Y:S01]  /*82d0*/  FFMA R43, R43, R96.reuse, -R97 ;  /* 0x000000602b2b7223 */ /* 0x080fe20000000861 */
[-C--:B------:R-:W-:Y:S01]  /*82e0*/  FFMA R22, R48, R96.reuse, -R21 ;  /* 0x0000006030167223 */ /* 0x080fe20000000815 */
[-C--:B------:R-:W-:Y:S01]  /*82f0*/  FFMA R24, R50, R96.reuse, -R97 ;  /* 0x0000006032187223 */ /* 0x080fe20000000861 */
[-C--:B------:R-:W-:Y:S01]  /*8300*/  FFMA R124, R52, R96.reuse, -R21 ;  /* 0x00000060347c7223 */ /* 0x080fe20000000815 */
[-CC-:B------:R-:W-:Y:S01]  /*8310*/  FFMA R47, R47, R96.reuse, -R97.reuse ;  /* 0x000000602f2f7223 */ /* 0x180fe20000000861 */
[----:B-1----:R-:W-:Y:S01]  /*8320*/  FFMA R25, R54, R96, -R97 ;  /* 0x0000006036197223 */ /* 0x002fe20000000861 */
[----:B------:R-:W1:Y:S01]  /*8330*/  MUFU.EX2 R102, R26 ;  /* 0x0000001a00667308 */ /* 0x000e620000000800 */
[----:B--2---:R-:W-:Y:S01]  /*8340*/  @!P6 FMUL R108, R108, R108 ;  /* 0x0000006c6c6ce220 */ /* 0x004fe20000400000 */
[----:B------:R-:W-:Y:S01]  /*8350*/  FSETP.GEU.AND P6, PT, R29, -126, PT ;  /* 0xc2fc00001d00780b */ /* 0x000fe20003fce000 */
[-C--:B---3--:R-:W-:Y:S01]  /*8360*/  FFMA R23, R49, R96.reuse, -R21 ;  /* 0x0000006031177223 */ /* 0x088fe20000000815 */
[-CC-:B------:R-:W-:Y:S01]  /*8370*/  FFMA R51, R51, R96.reuse, -R97.reuse ;  /* 0x0000006033337223 */ /* 0x180fe20000000861 */
[-C--:B------:R-:W-:Y:S01]  /*8380*/  FFMA R54, R55, R96.reuse, -R97 ;  /* 0x0000006037367223 */ /* 0x080fe20000000861 */
[-CC-:B------:R-:W-:Y:S01]  /*8390*/  FFMA R53, R53, R96.reuse, -R21.reuse ;  /* 0x0000006035357223 */ /* 0x180fe20000000815 */
[-CC-:B------:R-:W-:Y:S01]  /*83a0*/  FFMA R56, R56, R96.reuse, -R21.reuse ;  /* 0x0000006038387223 */ /* 0x180fe20000000815 */
[----:B------:R-:W2:Y:S01]  /*83b0*/  MUFU.EX2 R100, R27 ;  /* 0x0000001b00647308 */ /* 0x000ea20000000800 */
[----:B----4-:R-:W-:Y:S01]  /*83c0*/  @!P5 FMUL R103, R103, R103 ;  /* 0x000000676767d220 */ /* 0x010fe20000400000 */
[----:B------:R-:W-:Y:S01]  /*83d0*/  FSETP.GEU.AND P5, PT, R28, -126, PT ;  /* 0xc2fc00001c00780b */ /* 0x000fe20003fae000 */
[-CC-:B------:R-:W-:Y:S01]  /*83e0*/  FFMA R57, R57, R96.reuse, -R21.reuse ;  /* 0x0000006039397223 */ /* 0x180fe20000000815 */
[-CC-:B------:R-:W-:Y:S01]  /*83f0*/  FFMA R55, R60, R96.reuse, -R21.reuse ;  /* 0x000000603c377223 */ /* 0x180fe20000000815 */
[-C--:B------:R-:W-:Y:S01]  /*8400*/  FFMA R61, R61, R96.reuse, -R21 ;  /* 0x000000603d3d7223 */ /* 0x080fe20000000815 */
[-C--:B------:R-:W-:Y:S01]  /*8410*/  FFMA R62, R62, R96.reuse, -R97 ;  /* 0x000000603e3e7223 */ /* 0x080fe20000000861 */
[----:B------:R-:W-:Y:S01]  /*8420*/  @!P6 FMUL R29, R29, 0.5 ;  /* 0x3f0000001d1de820 */ /* 0x000fe20000400000 */
[----:B------:R-:W-:Y:S01]  /*8430*/  FFMA R65, R65, R96, -R21 ;  /* 0x0000006041417223 */ /* 0x000fe20000000815 */
[----:B-1----:R-:W-:Y:S01]  /*8440*/  @!P3 FMUL R102, R102, R102 ;  /* 0x000000666666b220 */ /* 0x002fe20000400000 */
[----:B------:R-:W-:Y:S01]  /*8450*/  FSETP.GEU.AND P3, PT, R30, -126, PT ;  /* 0xc2fc00001e00780b */ /* 0x000fe20003f6e000 */
[----:B------:R1:W3:Y:S01]  /*8460*/  MUFU.EX2 R106, R29 ;  /* 0x0000001d006a7308 */ /* 0x0002e20000000800 */
[-CC-:B------:R-:W-:Y:S01]  /*8470*/  FFMA R66, R66, R96.reuse, -R97.reuse ;  /* 0x0000006042427223 */ /* 0x180fe20000000861 */
[-CC-:B------:R-:W-:Y:S01]  /*8480*/  FFMA R70, R70, R96.reuse, -R97.reuse ;  /* 0x0000006046467223 */ /* 0x180fe20000000861 */
[----:B------:R-:W-:Y:S01]  /*8490*/  FFMA R71, R71, R96, -R97 ;  /* 0x0000006047477223 */ /* 0x000fe20000000861 */
[----:B------:R-:W-:Y:S01]  /*84a0*/  @!P5 FMUL R28, R28, 0.5 ;  /* 0x3f0000001c1cd820 */ /* 0x000fe20000400000 */
[----:B------:R-:W-:Y:S01]  /*84b0*/  FFMA R15, R98, R15, R103 ;  /* 0x0000000f620f7223 */ /* 0x000fe20000000067 */
[----:B--2---:R-:W-:Y:S01]  /*84c0*/  @!P4 FMUL R100, R100, R100 ;  /* 0x000000646464c220 */ /* 0x004fe20000400000 */
[----:B------:R-:W-:Y:S01]  /*84d0*/  FSETP.GEU.AND P4, PT, R31, -126, PT ;  /* 0xc2fc00001f00780b */ /* 0x000fe20003f8e000 */
[----:B------:R2:W4:Y:S01]  /*84e0*/  MUFU.EX2 R101, R28 ;  /* 0x0000001c00657308 */ /* 0x0005220000000800 */
[----:B------:R-:W-:Y:S01]  /*84f0*/  FFMA R99, R99, R14, R102 ;  /* 0x0000000e63637223 */ /* 0x000fe20000000066 */
[----:B------:R-:W-:Y:S01]  /*8500*/  FFMA R73, R73, R96, -R21 ;  /* 0x0000006049497223 */ /* 0x000fe20000000815 */
[----:B-1----:R-:W-:Y:S01]  /*8510*/  F2FP.BF16.F32.PACK_AB R29, R100, R102 ;  /* 0x00000066641d723e */ /* 0x002fe200000010ff */
[----:B------:R-:W-:Y:S01]  /*8520*/  @!P3 FMUL R30, R30, 0.5 ;  /* 0x3f0000001e1eb820 */ /* 0x000fe20000400000 */
[-CC-:B------:R-:W-:Y:S01]  /*8530*/  FFMA R74, R74, R96.reuse, -R97.reuse ;  /* 0x000000604a4a7223 */ /* 0x180fe20000000861 */
[-C--:B------:R-:W-:Y:S01]  /*8540*/  FFMA R79, R79, R96.reuse, -R97 ;  /* 0x000000604f4f7223 */ /* 0x080fe20000000861 */
[----:B------:R-:W-:Y:S01]  /*8550*/  FFMA R76, R76, R96, -R21 ;  /* 0x000000604c4c7223 */ /* 0x000fe20000000815 */
[----:B------:R1:W5:Y:S01]  /*8560*/  MUFU.EX2 R105, R30 ;  /* 0x0000001e00697308 */ /* 0x0003620000000800 */
[----:B---3--:R-:W-:Y:S01]  /*8570*/  @!P6 FMUL R106, R106, R106 ;  /* 0x0000006a6a6ae220 */ /* 0x008fe20000400000 */
[----:B------:R-:W-:Y:S01]  /*8580*/  FSETP.GEU.AND P6, PT, R33, -126, PT ;  /* 0xc2fc00002100780b */ /* 0x000fe20003fce000 */
[----:B------:R-:W-:Y:S01]  /*8590*/  FADD R100, R99, R100 ;  /* 0x0000006463647221 */ /* 0x000fe20000000000 */
[----:B------:R-:W-:Y:S01]  /*85a0*/  @!P4 FMUL R31, R31, 0.5 ;  /* 0x3f0000001f1fc820 */ /* 0x000fe20000400000 */
[----:B--2---:R-:W-:Y:S01]  /*85b0*/  F2FP.BF16.F32.PACK_AB R28, R108, R103 ;  /* 0x000000676c1c723e */ /* 0x004fe200000010ff */
[----:B------:R-:W-:Y:S01]  /*85c0*/  FADD R108, R15, R108 ;  /* 0x0000006c0f6c7221 */ /* 0x000fe20000000000 */
[----:B------:R-:W-:Y:S01]  /*85d0*/  IMAD.MOV.U32 R15, RZ, RZ, -0x3ffffff0 ;  /* 0xc0000010ff0f7424 */ /* 0x000fe200078e00ff */
[----:B------:R-:W2:Y:S01]  /*85e0*/  MUFU.EX2 R104, R31 ;  /* 0x0000001f00687308 */ /* 0x000ea20000000800 */
[----:B----4-:R-:W-:Y:S01]  /*85f0*/  @!P5 FMUL R101, R101, R101 ;  /* 0x000000656565d220 */ /* 0x010fe20000400000 */
[----:B------:R-:W-:Y:S01]  /*8600*/  FSETP.GEU.AND P5, PT, R32, -126, PT ;  /* 0xc2fc00002000780b */ /* 0x000fe20003fae000 */
[-C--:B------:R-:W-:Y:S01]  /*8610*/  FFMA R83, R83, R96.reuse, -R97 ;  /* 0x0000006053537223 */ /* 0x080fe20000000861 */
[-C--:B------:R-:W-:Y:S01]  /*8620*/  FFMA R80, R80, R96.reuse, -R21 ;  /* 0x0000006050507223 */ /* 0x080fe20000000815 */
[-C--:B------:R-:W-:Y:S01]  /*8630*/  FFMA R82, R82, R96.reuse, -R97 ;  /* 0x0000006052527223 */ /* 0x080fe20000000861 */
[----:B-1----:R-:W-:Y:S01]  /*8640*/  F2FP.BF16.F32.PACK_AB R30, R106, R101 ;  /* 0x000000656a1e723e */ /* 0x002fe200000010ff */
[----:B------:R-:W-:Y:S01]  /*8650*/  @!P6 FMUL R33, R33, 0.5 ;  /* 0x3f0000002121e820 */ /* 0x000fe20000400000 */
[----:B------:R-:W-:Y:S01]  /*8660*/  FADD R101, R108, R101 ;  /* 0x000000656c657221 */ /* 0x000fe20000000000 */
[----:B-----5:R-:W-:Y:S01]  /*8670*/  @!P3 FMUL R105, R105, R105 ;  /* 0x000000696969b220 */ /* 0x020fe20000400000 */
[----:B------:R-:W-:Y:S01]  /*8680*/  FSETP.GEU.AND P3, PT, R34, -126, PT ;  /* 0xc2fc00002200780b */ /* 0x000fe20003f6e000 */
[----:B------:R-:W1:Y:S01]  /*8690*/  MUFU.EX2 R112, R33 ;  /* 0x0000002100707308 */ /* 0x000e620000000800 */
[----:B------:R-:W-:Y:S01]  /*86a0*/  FADD R106, R101, R106 ;  /* 0x0000006a656a7221 */ /* 0x000fe20000000000 */
[-C--:B------:R-:W-:Y:S01]  /*86b0*/  FFMA R87, R87, R96.reuse, -R97 ;  /* 0x0000006057577223 */ /* 0x080fe20000000861 */
[-C--:B------:R-:W-:Y:S01]  /*86c0*/  FFMA R84, R84, R96.reuse, -R21 ;  /* 0x0000006054547223 */ /* 0x080fe20000000815 */
[----:B------:R-:W-:Y:S01]  /*86d0*/  @!P5 FMUL R32, R32, 0.5 ;  /* 0x3f0000002020d820 */ /* 0x000fe20000400000 */
[----:B------:R-:W-:Y:S01]  /*86e0*/  FFMA R86, R86, R96, -R97 ;  /* 0x0000006056567223 */ /* 0x000fe20000000861 */
[----:B--2---:R-:W-:Y:S01]  /*86f0*/  @!P4 FMUL R104, R104, R104 ;  /* 0x000000686868c220 */ /* 0x004fe20000400000 */
[----:B------:R-:W-:Y:S01]  /*8700*/  FSETP.GEU.AND P4, PT, R35, -126, PT ;  /* 0xc2fc00002300780b */ /* 0x000fe20003f8e000 */
[----:B------:R-:W2:Y:S03]  /*8710*/  MUFU.EX2 R107, R32 ;  /* 0x00000020006b7308 */ /* 0x000ea60000000800 */
[----:B------:R-:W-:Y:S01]  /*8720*/  F2FP.BF16.F32.PACK_AB R31, R104, R105 ;  /* 0x00000069681f723e */ /* 0x000fe200000010ff */
[----:B------:R-:W-:Y:S01]  /*8730*/  @!P3 FMUL R34, R34, 0.5 ;  /* 0x3f0000002222b820 */ /* 0x000fe20000400000 */
[----:B------:R-:W-:-:S02]  /*8740*/  FADD R105, R100, R105 ;  /* 0x0000006964697221 */ /* 0x000fc40000000000 */
[----:B------:R-:W-:Y:S01]  /*8750*/  WARPGROUP.ARRIVE ;  /* 0x00000000000079c5 */ /* 0x000fe20000000000 */
[----:B------:R-:W3:Y:S01]  /*8760*/  MUFU.EX2 R109, R34 ;  /* 0x00000022006d7308 */ /* 0x000ee20000000800 */
[----:B-1----:R-:W-:Y:S01]  /*8770*/  @!P6 FMUL R112, R112, R112 ;  /* 0x000000707070e220 */ /* 0x002fe20000400000 */
[----:B------:R-:W-:Y:S01]  /*8780*/  FSETP.GEU.AND P6, PT, R37, -126, PT ;  /* 0xc2fc00002500780b */ /* 0x000fe20003fce000 */
[----:B------:R-:W-:Y:S01]  /*8790*/  FADD R104, R105, R104 ;  /* 0x0000006869687221 */ /* 0x000fe20000000000 */
[----:B------:R-:W-:-:S04]  /*87a0*/  @!P4 FMUL R35, R35, 0.5 ;  /* 0x3f0000002323c820 */ /* 0x000fc80000400000 */
[----:B------:R-:W1:Y:S01]  /*87b0*/  MUFU.EX2 R114, R35 ;  /* 0x0000002300727308 */ /* 0x000e620000000800 */
[----:B--2---:R-:W-:Y:S01]  /*87c0*/  @!P5 FMUL R107, R107, R107 ;  /* 0x0000006b6b6bd220 */ /* 0x004fe20000400000 */
[----:B------:R-:W-:-:S05]  /*87d0*/  FSETP.GEU.AND P5, PT, R36, -126, PT ;  /* 0xc2fc00002400780b */ /* 0x000fca0003fae000 */
[----:B------:R-:W-:Y:S01]  /*87e0*/  @!P6 FMUL R37, R37, 0.5 ;  /* 0x3f0000002525e820 */ /* 0x000fe20000400000 */
[----:B---3--:R-:W-:Y:S01]  /*87f0*/  @!P3 FMUL R109, R109, R109 ;  /* 0x0000006d6d6db220 */ /* 0x008fe20000400000 */
[----:B------:R-:W-:Y:S02]  /*8800*/  FSETP.GEU.AND P3, PT, R38, -126, PT ;  /* 0xc2fc00002600780b */ /* 0x000fe40003f6e000 */
[----:B------:R-:W2:Y:S04]  /*8810*/  MUFU.EX2 R113, R37 ;  /* 0x0000002500717308 */ /* 0x000ea80000000800 */
[----:B------:R-:W-:Y:S01]  /*8820*/  @!P5 FMUL R36, R36, 0.5 ;  /* 0x3f0000002424d820 */ /* 0x000fe20000400000 */
[----:B-1----:R-:W-:Y:S01]  /*8830*/  @!P4 FMUL R114, R114, R114 ;  /* 0x000000727272c220 */ /* 0x002fe20000400000 */
[----:B------:R-:W-:-:S02]  /*8840*/  FSETP.GEU.AND P4, PT, R39, -126, PT ;  /* 0xc2fc00002700780b */ /* 0x000fc40003f8e000 */
[----:B------:R-:W1:Y:S03]  /*8850*/  MUFU.EX2 R116, R36 ;  /* 0x0000002400747308 */ /* 0x000e660000000800 */
[----:B------:R-:W-:-:S05]  /*8860*/  @!P3 FMUL R38, R38, 0.5 ;  /* 0x3f0000002626b820 */ /* 0x000fca0000400000 */
[----:B------:R-:W3:Y:S01]  /*8870*/  MUFU.EX2 R111, R38 ;  /* 0x00000026006f7308 */ /* 0x000ee20000000800 */
[----:B--2---:R-:W-:Y:S01]  /*8880*/  @!P6 FMUL R113, R113, R113 ;  /* 0x000000717171e220 */ /* 0x004fe20000400000 */
[----:B------:R-:W-:Y:S01]  /*8890*/  FSETP.GEU.AND P6, PT, R41, -126, PT ;  /* 0xc2fc00002900780b */ /* 0x000fe20003fce000 */
[----:B------:R-:W-:-:S05]  /*88a0*/  @!P4 FMUL R39, R39, 0.5 ;  /* 0x3f0000002727c820 */ /* 0x000fca0000400000 */
[----:B------:R-:W2:Y:S01]  /*88b0*/  MUFU.EX2 R110, R39 ;  /* 0x00000027006e7308 */ /* 0x000ea20000000800 */
[----:B-1----:R-:W-:Y:S01]  /*88c0*/  @!P5 FMUL R116, R116, R116 ;  /* 0x000000747474d220 */ /* 0x002fe20000400000 */
[----:B------:R-:W-:-:S04]  /*88d0*/  FSETP.GEU.AND P5, PT, R40, -126, PT ;  /* 0xc2fc00002800780b */ /* 0x000fc80003fae000 */
[----:B------:R-:W-:Y:S01]  /*88e0*/  F2FP.BF16.F32.PACK_AB R26, R113, R116 ;  /* 0x00000074711a723e */ /* 0x000fe200000010ff */
[----:B------:R-:W-:Y:S01]  /*88f0*/  @!P6 FMUL R41, R41, 0.5 ;  /* 0x3f0000002929e820 */ /* 0x000fe20000400000 */
[----:B---3--:R-:W-:Y:S01]  /*8900*/  @!P3 FMUL R111, R111, R111 ;  /* 0x0000006f6f6fb220 */ /* 0x008fe20000400000 */
[----:B------:R-:W-:Y:S02]  /*8910*/  FSETP.GEU.AND P3, PT, R42, -126, PT ;  /* 0xc2fc00002a00780b */ /* 0x000fe40003f6e000 */
[----:B------:R-:W1:Y:S04]  /*8920*/  MUFU.EX2 R118, R41 ;  /* 0x0000002900767308 */ /* 0x000e680000000800 */
[----:B------:R-:W-:Y:S01]  /*8930*/  @!P5 FMUL R40, R40, 0.5 ;  /* 0x3f0000002828d820 */ /* 0x000fe20000400000 */
[----:B--2---:R-:W-:Y:S01]  /*8940*/  @!P4 FMUL R110, R110, R110 ;  /* 0x0000006e6e6ec220 */ /* 0x004fe20000400000 */
[----:B------:R-:W-:-:S02]  /*8950*/  FSETP.GEU.AND P4, PT, R43, -126, PT ;  /* 0xc2fc00002b00780b */ /* 0x000fc40003f8e000 */
[----:B------:R-:W2:Y:S02]  /*8960*/  MUFU.EX2 R115, R40 ;  /* 0x0000002800737308 */ /* 0x000ea40000000800 */
[----:B------:R-:W-:Y:S01]  /*8970*/  F2FP.BF16.F32.PACK_AB R27, R110, R111 ;  /* 0x0000006f6e1b723e */ /* 0x000fe200000010ff */
[----:B------:R-:W-:-:S05]  /*8980*/  @!P3 FMUL R42, R42, 0.5 ;  /* 0x3f0000002a2ab820 */ /* 0x000fca0000400000 */
[----:B------:R-:W3:Y:S01]  /*8990*/  MUFU.EX2 R120, R42 ;  /* 0x0000002a00787308 */ /* 0x000ee20000000800 */
[----:B-1----:R-:W-:Y:S01]  /*89a0*/  @!P6 FMUL R118, R118, R118 ;  /* 0x000000767676e220 */ /* 0x002fe20000400000 */
[----:B------:R-:W-:Y:S01]  /*89b0*/  FSETP.GEU.AND P6, PT, R45, -126, PT ;  /* 0xc2fc00002d00780b */ /* 0x000fe20003fce000 */
[----:B------:R-:W-:-:S05]  /*89c0*/  @!P4 FMUL R43, R43, 0.5 ;  /* 0x3f0000002b2bc820 */ /* 0x000fca0000400000 */
[----:B------:R-:W1:Y:S01]  /*89d0*/  MUFU.EX2 R117, R43 ;  /* 0x0000002b00757308 */ /* 0x000e620000000800 */
[----:B--2---:R-:W-:Y:S01]  /*89e0*/  @!P5 FMUL R115, R115, R115 ;  /* 0x000000737373d220 */ /* 0x004fe20000400000 */
[----:B------:R-:W-:-:S04]  /*89f0*/  FSETP.GEU.AND P5, PT, R44, -126, PT ;  /* 0xc2fc00002c00780b */ /* 0x000fc80003fae000 */
[----:B------:R-:W-:Y:S01]  /*8a00*/  F2FP.BF16.F32.PACK_AB R36, R118, R115 ;  /* 0x000000737624723e */ /* 0x000fe200000010ff */
[----:B------:R-:W-:Y:S01]  /*8a10*/  @!P6 FMUL R45, R45, 0.5 ;  /* 0x3f0000002d2de820 */ /* 0x000fe20000400000 */
[----:B---3--:R-:W-:Y:S01]  /*8a20*/  @!P3 FMUL R120, R120, R120 ;  /* 0x000000787878b220 */ /* 0x008fe20000400000 */
[----:B------:R-:W-:Y:S02]  /*8a30*/  FSETP.GEU.AND P3, PT, R46, -126, PT ;  /* 0xc2fc00002e00780b */ /* 0x000fe40003f6e000 */
[----:B------:R-:W2:Y:S04]  /*8a40*/  MUFU.EX2 R122, R45 ;  /* 0x0000002d007a7308 */ /* 0x000ea80000000800 */
[----:B------:R-:W-:Y:S01]  /*8a50*/  @!P5 FMUL R44, R44, 0.5 ;  /* 0x3f0000002c2cd820 */ /* 0x000fe20000400000 */
[----:B-1----:R-:W-:Y:S01]  /*8a60*/  @!P4 FMUL R117, R117, R117 ;  /* 0x000000757575c220 */ /* 0x002fe20000400000 */
[----:B------:R-:W-:-:S02]  /*8a70*/  FSETP.GEU.AND P4, PT, R47, -126, PT ;  /* 0xc2fc00002f00780b */ /* 0x000fc40003f8e000 */
[----:B------:R-:W1:Y:S02]  /*8a80*/  MUFU.EX2 R119, R44 ;  /* 0x0000002c00777308 */ /* 0x000e640000000800 */
[----:B------:R-:W-:Y:S01]  /*8a90*/  F2FP.BF16.F32.PACK_AB R37, R117, R120 ;  /* 0x000000787525723e */ /* 0x000fe200000010ff */
        /* <DEDUP_REMOVED lines=12> */
[----:B------:R1:W3:Y:S04]  /*8b60*/  MUFU.EX2 R52, R23 ;  /* 0x0000001700347308 */ /* 0x0002e80000000800 */
[----:B------:R-:W-:Y:S01]  /*8b70*/  @!P5 FMUL R22, R22, 0.5 ;  /* 0x3f0000001616d820 */ /* 0x000fe20000400000 */
[----:B--2---:R-:W-:Y:S01]  /*8b80*/  @!P4 FMUL R48, R48, R48 ;  /* 0x000000303030c220 */ /* 0x004fe20000400000 */
[----:B------:R-:W-:-:S02]  /*8b90*/  FSETP.GEU.AND P4, PT, R51, -126, PT ;  /* 0xc2fc00003300780b */ /* 0x000fc40003f8e000 */
[----:B------:R2:W4:Y:S01]  /*8ba0*/  MUFU.EX2 R49, R22 ;  /* 0x0000001600317308 */ /* 0x0005220000000800 */
[----:B-1----:R-:W-:Y:S01]  /*8bb0*/  IMAD.MOV.U32 R23, RZ, RZ, -0x3ffffff0 ;  /* 0xc0000010ff177424 */ /* 0x002fe200078e00ff */
[----:B------:R-:W-:Y:S01]  /*8bc0*/  F2FP.BF16.F32.PACK_AB R39, R48, R121 ;  /* 0x000000793027723e */ /* 0x000fe200000010ff */
[----:B------:R-:W-:-:S03]  /*8bd0*/  @!P3 FMUL R24, R24, 0.5 ;  /* 0x3f0000001818b820 */ /* 0x000fc60000400000 */
[----:B------:R-:W-:Y:S02]  /*8be0*/  R2UR UR7, R23 ;  /* 0x00000000170772ca */ /* 0x000fe400000e0000 */
[----:B------:R1:W5:Y:S01]  /*8bf0*/  MUFU.EX2 R50, R24 ;  /* 0x0000001800327308 */ /* 0x0003620000000800 */
[----:B--2---:R-:W-:Y:S01]  /*8c00*/  LEA R22, R17, UR15, 0x8 ;  /* 0x0000000f11167c11 */ /* 0x004fe2000f8e40ff */
[----:B---3--:R-:W-:Y:S01]  /*8c10*/  @!P6 FMUL R52, R52, R52 ;  /* 0x000000343434e220 */ /* 0x008fe20000400000 */
[----:B------:R-:W-:Y:S01]  /*8c20*/  FSETP.GEU.AND P6, PT, R53, -126, PT ;  /* 0xc2fc00003500780b */ /* 0x000fe20003fce000 */
[----:B------:R-:W-:Y:S01]  /*8c30*/  @!P4 FMUL R51, R51, 0.5 ;  /* 0x3f0000003333c820 */ /* 0x000fe20000400000 */
[C---:B------:R-:W-:Y:S02]  /*8c40*/  R2UR UR6, R22.reuse ;  /* 0x00000000160672ca */ /* 0x040fe400000e0000 */
[C---:B------:R-:W-:Y:S01]  /*8c50*/  IADD3 R14, R22.reuse, 0xa0, RZ ;  /* 0x000000a0160e7810 */ /* 0x040fe20007ffe0ff */
[----:B-1----:R-:W-:-:S02]  /*8c60*/  VIADD R24, R22, 0x20 ;  /* 0x0000002016187836 */ /* 0x002fc40000000000 */
[----:B------:R-:W1:Y:S01]  /*8c70*/  MUFU.EX2 R51, R51 ;  /* 0x0000003300337308 */ /* 0x000e620000000800 */
[----:B----4-:R-:W-:Y:S01]  /*8c80*/  @!P5 FMUL R49, R49, R49 ;  /* 0x000000313131d220 */ /* 0x010fe20000400000 */
[----:B------:R-:W-:-:S04]  /*8c90*/  FSETP.GEU.AND P5, PT, R124, -126, PT ;  /* 0xc2fc00007c00780b */ /* 0x000fc80003fae000 */
[----:B------:R-:W-:Y:S01]  /*8ca0*/  @!P6 FMUL R53, R53, 0.5 ;  /* 0x3f0000003535e820 */ /* 0x000fe20000400000 */
[----:B-----5:R-:W-:Y:S01]  /*8cb0*/  @!P3 FMUL R50, R50, R50 ;  /* 0x000000323232b220 */ /* 0x020fe20000400000 */
[----:B------:R-:W-:Y:S01]  /*8cc0*/  HGMMA.64x16x16.F32.BF16 R88, R28, gdesc[UR4].tnspB, R88, gsb0 ;  /* 0x402000041c587df0 */ /* 0x000fe20008001858 */
[----:B------:R-:W-:Y:S02]  /*8cd0*/  FSETP.GEU.AND P3, PT, R25, -126, PT ;  /* 0xc2fc00001900780b */ /* 0x000fe40003f6e000 */
[----:B------:R-:W-:Y:S01]  /*8ce0*/  R2UR UR6, R24 ;  /* 0x00000000180672ca */ /* 0x000fe200000e0000 */
[----:B------:R-:W2:Y:S01]  /*8cf0*/  MUFU.EX2 R53, R53 ;  /* 0x0000003500357308 */ /* 0x000ea20000000800 */
[----:B------:R-:W-:Y:S01]  /*8d00*/  F2FP.BF16.F32.PACK_AB R24, R112, R107 ;  /* 0x0000006b7018723e */ /* 0x000fe200000010ff */
[----:B------:R-:W-:Y:S01]  /*8d10*/  FADD R107, R106, R107 ;  /* 0x0000006b6a6b7221 */ /* 0x000fe20000000000 */
[----:B------:R-:W-:Y:S01]  /*8d20*/  @!P5 FMUL R124, R124, 0.5 ;  /* 0x3f0000007c7cd820 */ /* 0x000fe20000400000 */
[----:B------:R-:W-:Y:S01]  /*8d30*/  F2FP.BF16.F32.PACK_AB R32, R52, R49 ;  /* 0x000000313420723e */ /* 0x000fe200000010ff */
[----:B-1----:R-:W-:Y:S01]  /*8d40*/  @!P4 FMUL R51, R51, R51 ;  /* 0x000000333333c220 */ /* 0x002fe20000400000 */
[----:B------:R-:W-:Y:S01]  /*8d50*/  FSETP.GEU.AND P4, PT, R54, -126, PT ;  /* 0xc2fc00003600780b */ /* 0x000fe20003f8e000 */
[----:B------:R-:W-:-:S02]  /*8d60*/  FADD R107, R107, R112 ;  /* 0x000000706b6b7221 */ /* 0x000fc40000000000 */
[----:B------:R-:W1:Y:S01]  /*8d70*/  MUFU.EX2 R124, R124 ;  /* 0x0000007c007c7308 */ /* 0x000e620000000800 */
[----:B------:R-:W-:Y:S01]  /*8d80*/  @!P3 FMUL R25, R25, 0.5 ;  /* 0x3f0000001919b820 */ /* 0x000fe20000400000 */
[----:B------:R-:W-:Y:S01]  /*8d90*/  F2FP.BF16.F32.PACK_AB R33, R51, R50 ;  /* 0x000000323321723e */ /* 0x000fe200000010ff */
[----:B------:R-:W-:-:S04]  /*8da0*/  FADD R116, R107, R116 ;  /* 0x000000746b747221 */ /* 0x000fc80000000000 */
[----:B------:R-:W-:Y:S01]  /*8db0*/  FADD R116, R116, R113 ;  /* 0x0000007174747221 */ /* 0x000fe20000000000 */
[----:B------:R3:W4:Y:S01]  /*8dc0*/  MUFU.EX2 R23, R25 ;  /* 0x0000001900177308 */ /* 0x0007220000000800 */
[----:B--2---:R-:W-:Y:S01]  /*8dd0*/  @!P6 FMUL R53, R53, R53 ;  /* 0x000000353535e220 */ /* 0x004fe20000400000 */
[----:B------:R-:W-:Y:S01]  /*8de0*/  @!P4 FMUL R54, R54, 0.5 ;  /* 0x3f0000003636c820 */ /* 0x000fe20000400000 */
[----:B------:R-:W-:Y:S01]  /*8df0*/  FSETP.GEU.AND P6, PT, R57, -126, PT ;  /* 0xc2fc00003900780b */ /* 0x000fe20003fce000 */
[----:B------:R-:W-:-:S04]  /*8e00*/  FADD R115, R116, R115 ;  /* 0x0000007374737221 */ /* 0x000fc80000000000 */
[----:B------:R-:W2:Y:S01]  /*8e10*/  MUFU.EX2 R54, R54 ;  /* 0x0000003600367308 */ /* 0x000ea20000000800 */
[----:B---3--:R-:W-:Y:S02]  /*8e20*/  IMAD.MOV.U32 R25, RZ, RZ, -0x3ffffff0 ;  /* 0xc0000010ff197424 */ /* 0x008fe400078e00ff */
[----:B-1----:R-:W-:Y:S01]  /*8e30*/  @!P5 FMUL R124, R124, R124 ;  /* 0x0000007c7c7cd220 */ /* 0x002fe20000400000 */
[----:B------:R-:W-:Y:S01]  /*8e40*/  FSETP.GEU.AND P5, PT, R56, -126, PT ;  /* 0xc2fc00003800780b */ /* 0x000fe20003fae000 */
[----:B------:R-:W-:Y:S01]  /*8e50*/  FADD R118, R115, R118 ;  /* 0x0000007673767221 */ /* 0x000fe20000000000 */
[----:B------:R-:W-:Y:S02]  /*8e60*/  R2UR UR7, R25 ;  /* 0x00000000190772ca */ /* 0x000fe400000e0000 */
[----:B------:R-:W-:Y:S01]  /*8e70*/  F2FP.BF16.F32.PACK_AB R25, R114, R109 ;  /* 0x0000006d7219723e */ /* 0x000fe200000010ff */
[----:B----4-:R-:W-:Y:S01]  /*8e80*/  @!P3 FMUL R23, R23, R23 ;  /* 0x000000171717b220 */ /* 0x010fe20000400000 */
[----:B------:R-:W-:Y:S01]  /*8e90*/  @!P6 FMUL R57, R57, 0.5 ;  /* 0x3f0000003939e820 */ /* 0x000fe20000400000 */
[----:B------:R-:W-:Y:S01]  /*8ea0*/  F2FP.BF16.F32.PACK_AB R34, R53, R124 ;  /* 0x0000007c3522723e */ /* 0x000fe200000010ff */
[----:B------:R-:W-:Y:S01]  /*8eb0*/  FADD R109, R104, R109 ;  /* 0x0000006d686d7221 */ /* 0x000fe20000000000 */
[----:B------:R-:W-:-:S02]  /*8ec0*/  WARPGROUP.DEPBAR.LE gsb0, 0x0 ;  /* 0x00008000000079c5 */ /* 0x000fc40000010000 */
[----:B------:R-:W-:Y:S01]  /*8ed0*/  WARPGROUP.ARRIVE ;  /* 0x00000000000079c5 */ /* 0x000fe20000000000 */
[-CC-:B------:R-:W-:Y:S01]  /*8ee0*/  FFMA R31, R59, R96.reuse, -R97.reuse ;  /* 0x000000603b1f7223 */ /* 0x180fe20000000861 */
[--C-:B------:R-:W-:Y:S01]  /*8ef0*/  FFMA R30, R58, R96, -R97.reuse ;  /* 0x000000603a1e7223 */ /* 0x100fe20000000861 */
[----:B--2---:R-:W-:Y:S01]  /*8f00*/  @!P4 FMUL R54, R54, R54 ;  /* 0x000000363636c220 */ /* 0x004fe20000400000 */
[----:B------:R-:W-:Y:S01]  /*8f10*/  @!P5 FMUL R56, R56, 0.5 ;  /* 0x3f0000003838d820 */ /* 0x000fe20000400000 */
[----:B------:R1:W2:Y:S01]  /*8f20*/  MUFU.EX2 R29, R57 ;  /* 0x00000039001d7308 */ /* 0x0002a20000000800 */
[----:B------:R-:W-:Y:S01]  /*8f30*/  HGMMA.64x16x16.F32.BF16 R88, R24, gdesc[UR4].tnspB, R88, gsb0 ;  /* 0x4020000418587df0 */ /* 0x000fe20008001858 */
[----:B------:R-:W-:Y:S01]  /*8f40*/  FSETP.GEU.AND P4, PT, R31, -126, PT ;  /* 0xc2fc00001f00780b */ /* 0x000fe20003f8e000 */
[-C--:B------:R-:W-:Y:S01]  /*8f50*/  FFMA R58, R67, R96.reuse, -R97 ;  /* 0x00000060433a7223 */ /* 0x080fe20000000861 */
[----:B------:R-:W-:Y:S01]  /*8f60*/  FSETP.GEU.AND P3, PT, R30, -126, PT ;  /* 0xc2fc00001e00780b */ /* 0x000fe20003f6e000 */
[----:B------:R-:W-:Y:S01]  /*8f70*/  FADD R114, R109, R114 ;  /* 0x000000726d727221 */ /* 0x000fe20000000000 */
[----:B------:R-:W-:Y:S01]  /*8f80*/  F2FP.BF16.F32.PACK_AB R35, R54, R23 ;  /* 0x000000173623723e */ /* 0x000fe200000010ff */
[----:B------:R-:W-:Y:S01]  /*8f90*/  FADD R119, R118, R119 ;  /* 0x0000007776777221 */ /* 0x000fe20000000000 */
[----:B------:R3:W4:Y:S01]  /*8fa0*/  MUFU.EX2 R28, R56 ;  /* 0x00000038001c7308 */ /* 0x0007220000000800 */
[----:B-1----:R-:W-:Y:S01]  /*8fb0*/  FFMA R57, R64, R96, -R21 ;  /* 0x0000006040397223 */ /* 0x002fe20000000815 */
[----:B------:R-:W-:Y:S01]  /*8fc0*/  FADD R111, R114, R111 ;  /* 0x0000006f726f7221 */ /* 0x000fe20000000000 */
[----:B------:R-:W-:-:S03]  /*8fd0*/  FADD R122, R119, R122 ;  /* 0x0000007a777a7221 */ /* 0x000fc60000000000 */
[----:B------:R-:W-:Y:S01]  /*8fe0*/  FADD R111, R111, R110 ;  /* 0x0000006e6f6f7221 */ /* 0x000fe20000000000 */
[----:B------:R-:W-:Y:S01]  /*8ff0*/  @!P4 FMUL R31, R31, 0.5 ;  /* 0x3f0000001f1fc820 */ /* 0x000fe20000400000 */
[----:B------:R-:W-:Y:S01]  /*9000*/  FADD R49, R122, R49 ;  /* 0x000000317a317221 */ /* 0x000fe20000000000 */
[----:B------:R-:W-:Y:S01]  /*9010*/  @!P3 FMUL R30, R30, 0.5 ;  /* 0x3f0000001e1eb820 */ /* 0x000fe20000400000 */
[----:B---3--:R-:W-:Y:S01]  /*9020*/  FFMA R56, R63, R96, -R97 ;  /* 0x000000603f387223 */ /* 0x008fe20000000861 */
[----:B--2---:R-:W-:Y:S01]  /*9030*/  @!P6 FMUL R29, R29, R29 ;  /* 0x0000001d1d1de220 */ /* 0x004fe20000400000 */
[----:B------:R-:W-:Y:S01]  /*9040*/  FSETP.GEU.AND P6, PT, R61, -126, PT ;  /* 0xc2fc00003d00780b */ /* 0x000fe20003fce000 */
[----:B------:R-:W1:Y:S01]  /*9050*/  MUFU.EX2 R31, R31 ;  /* 0x0000001f001f7308 */ /* 0x000e620000000800 */
[----:B------:R-:W-:Y:S01]  /*9060*/  FADD R120, R111, R120 ;  /* 0x000000786f787221 */ /* 0x000fe20000000000 */
[----:B------:R-:W-:Y:S01]  /*9070*/  FADD R49, R49, R52 ;  /* 0x0000003431317221 */ /* 0x000fe20000000000 */
[----:B----4-:R-:W-:Y:S01]  /*9080*/  @!P5 FMUL R28, R28, R28 ;  /* 0x0000001c1c1cd220 */ /* 0x010fe20000400000 */
[----:B------:R-:W-:Y:S01]  /*9090*/  FSETP.GEU.AND P5, PT, R55, -126, PT ;  /* 0xc2fc00003700780b */ /* 0x000fe20003fae000 */
[----:B------:R-:W-:Y:S01]  /*90a0*/  FADD R120, R120, R117 ;  /* 0x0000007578787221 */ /* 0x000fe20000000000 */
[----:B------:R-:W-:-:S02]  /*90b0*/  FADD R124, R49, R124 ;  /* 0x0000007c317c7221 */ /* 0x000fc40000000000 */
[----:B------:R-:W2:Y:S01]  /*90c0*/  MUFU.EX2 R30, R30 ;  /* 0x0000001e001e7308 */ /* 0x000ea20000000800 */
[----:B------:R-:W-:Y:S01]  /*90d0*/  F2FP.BF16.F32.PACK_AB R44, R29, R28 ;  /* 0x0000001c1d2c723e */ /* 0x000fe200000010ff */
[----:B------:R-:W-:Y:S01]  /*90e0*/  FADD R121, R120, R121 ;  /* 0x0000007978797221 */ /* 0x000fe20000000000 */
[----:B------:R-:W-:Y:S01]  /*90f0*/  FADD R53, R124, R53 ;  /* 0x000000357c357221 */ /* 0x000fe20000000000 */
[----:B------:R-:W-:Y:S02]  /*9100*/  @!P6 FMUL R61, R61, 0.5 ;  /* 0x3f0000003d3de820 */ /* 0x000fe40000400000 */
[----:B------:R-:W-:Y:S01]  /*9110*/  FADD R121, R121, R48 ;  /* 0x0000003079797221 */ /* 0x000fe20000000000 */
[----:B------:R-:W-:Y:S01]  /*9120*/  FADD R28, R53, R28 ;  /* 0x0000001c351c7221 */ /* 0x000fe20000000000 */
[----:B-1----:R-:W-:Y:S01]  /*9130*/  @!P4 FMUL R31, R31, R31 ;  /* 0x0000001f1f1fc220 */ /* 0x002fe20000400000 */
[----:B------:R-:W-:Y:S01]  /*9140*/  FSETP.GEU.AND P4, PT, R56, -126, PT ;  /* 0xc2fc00003800780b */ /* 0x000fe20003f8e000 */
[----:B------:R-:W-:Y:S01]  /*9150*/  @!P5 FMUL R55, R55, 0.5 ;  /* 0x3f0000003737d820 */ /* 0x000fe20000400000 */
[----:B------:R-:W-:Y:S01]  /*9160*/  FADD R50, R121, R50 ;  /* 0x0000003279327221 */ /* 0x000fe20000000000 */
[----:B------:R-:W-:Y:S01]  /*9170*/  FADD R28, R28, R29 ;  /* 0x0000001d1c1c7221 */ /* 0x000fe20000000000 */
[----:B------:R-:W-:-:S02]  /*9180*/  WARPGROUP.DEPBAR.LE gsb0, 0x0 ;  /* 0x00008000000079c5 */ /* 0x000fc40000010000 */
[----:B------:R-:W-:Y:S01]  /*9190*/  IMAD.MOV.U32 R25, RZ, RZ, -0x3ffffff0 ;  /* 0xc0000010ff197424 */ /* 0x000fe200078e00ff */
[----:B------:R-:W-:Y:S01]  /*91a0*/  IADD3 R24, R22, 0x40, RZ ;  /* 0x0000004016187810 */ /* 0x000fe20007ffe0ff */
[----:B------:R-:W-:Y:S01]  /*91b0*/  WARPGROUP.ARRIVE ;  /* 0x00000000000079c5 */ /* 0x000fe20000000000 */
[----:B--2---:R-:W-:Y:S01]  /*91c0*/  @!P3 FMUL R30, R30, R30 ;  /* 0x0000001e1e1eb220 */ /* 0x004fe20000400000 */
[----:B------:R-:W-:Y:S01]  /*91d0*/  FSETP.GEU.AND P3, PT, R62, -126, PT ;  /* 0xc2fc00003e00780b */ /* 0x000fe20003f6e000 */
[----:B------:R-:W1:Y:S01]  /*91e0*/  MUFU.EX2 R55, R55 ;  /* 0x0000003700377308 */ /* 0x000e620000000800 */
[----:B------:R-:W-:Y:S01]  /*91f0*/  R2UR UR6, R24 ;  /* 0x00000000180672ca */ /* 0x000fe200000e0000 */
[----:B------:R-:W-:Y:S01]  /*9200*/  VIADD R24, R22, 0x60 ;  /* 0x0000006016187836 */ /* 0x000fe20000000000 */
[----:B------:R-:W-:Y:S01]  /*9210*/  R2UR UR7, R25 ;  /* 0x00000000190772ca */ /* 0x000fe200000e0000 */
[----:B------:R-:W-:Y:S02]  /*9220*/  IMAD.MOV.U32 R25, RZ, RZ, -0x3ffffff0 ;  /* 0xc0000010ff197424 */ /* 0x000fe400078e00ff */
[----:B------:R-:W-:Y:S01]  /*9230*/  @!P4 FMUL R56, R56, 0.5 ;  /* 0x3f0000003838c820 */ /* 0x000fe20000400000 */
[----:B------:R-:W-:Y:S01]  /*9240*/  F2FP.BF16.F32.PACK_AB R45, R31, R30 ;  /* 0x0000001e1f2d723e */ /* 0x000fe200000010ff */
[----:B------:R-:W2:Y:S04]  /*9250*/  MUFU.EX2 R26, R61 ;  /* 0x0000003d001a7308 */ /* 0x000ea80000000800 */
[----:B------:R-:W-:-:S04]  /*9260*/  @!P3 FMUL R62, R62, 0.5 ;  /* 0x3f0000003e3eb820 */ /* 0x000fc80000400000 */
[----:B------:R-:W-:Y:S01]  /*9270*/  HGMMA.64x16x16.F32.BF16 R88, R36, gdesc[UR4].tnspB, R88, gsb0 ;  /* 0x4020000424587df0 */ /* 0x000fe20008001858 */
[----:B------:R-:W-:Y:S01]  /*9280*/  R2UR UR6, R24 ;  /* 0x00000000180672ca */ /* 0x000fe200000e0000 */
[----:B------:R-:W3:Y:S01]  /*9290*/  MUFU.EX2 R56, R56 ;  /* 0x0000003800387308 */ /* 0x000ee20000000800 */
[----:B------:R-:W-:Y:S01]  /*92a0*/  R2UR UR7, R25 ;  /* 0x00000000190772ca */ /* 0x000fe200000e0000 */
[----:B-1----:R-:W-:Y:S01]  /*92b0*/  @!P5 FMUL R55, R55, R55 ;  /* 0x000000373737d220 */ /* 0x002fe20000400000 */
[----:B------:R-:W-:Y:S01]  /*92c0*/  FSETP.GEU.AND P5, PT, R57, -126, PT ;  /* 0xc2fc00003900780b */ /* 0x000fe20003fae000 */
[----:B------:R-:W-:Y:S02]  /*92d0*/  VIADD R24, R22, 0x80 ;  /* 0x0000008016187836 */ /* 0x000fe40000000000 */
[----:B------:R-:W-:Y:S02]  /*92e0*/  IMAD.MOV.U32 R25, RZ, RZ, -0x3ffffff0 ;  /* 0xc0000010ff197424 */ /* 0x000fe400078e00ff */
[----:B--2---:R-:W-:Y:S01]  /*92f0*/  @!P6 FMUL R26, R26, R26 ;  /* 0x0000001a1a1ae220 */ /* 0x004fe20000400000 */
[----:B------:R-:W1:Y:S01]  /*9300*/  MUFU.EX2 R27, R62 ;  /* 0x0000003e001b7308 */ /* 0x000e620000000800 */
[----:B------:R-:W-:-:S03]  /*9310*/  FSETP.GEU.AND P6, PT, R65, -126, PT ;  /* 0xc2fc00004100780b */ /* 0x000fc60003fce000 */
[----:B------:R-:W-:Y:S01]  /*9320*/  F2FP.BF16.F32.PACK_AB R46, R26, R55 ;  /* 0x000000371a2e723e */ /* 0x000fe200000010ff */
[----:B------:R-:W-:Y:S02]  /*9330*/  FADD R55, R28, R55 ;  /* 0x000000371c377221 */ /* 0x000fe40000000000 */
[----:B------:R-:W-:Y:S01]  /*9340*/  @!P5 FMUL R57, R57, 0.5 ;  /* 0x3f0000003939d820 */ /* 0x000fe20000400000 */
[----:B---3--:R-:W-:Y:S01]  /*9350*/  @!P4 FMUL R56, R56, R56 ;  /* 0x000000383838c220 */ /* 0x008fe20000400000 */
[----:B------:R-:W-:Y:S01]  /*9360*/  FSETP.GEU.AND P4, PT, R58, -126, PT ;  /* 0xc2fc00003a00780b */ /* 0x000fe20003f8e000 */
[----:B------:R-:W-:-:S04]  /*9370*/  FADD R26, R55, R26 ;  /* 0x0000001a371a7221 */ /* 0x000fc80000000000 */
[----:B------:R-:W-:Y:S01]  /*9380*/  @!P6 FMUL R65, R65, 0.5 ;  /* 0x3f0000004141e820 */ /* 0x000fe20000400000 */
[----:B------:R-:W2:Y:S01]  /*9390*/  MUFU.EX2 R57, R57 ;  /* 0x0000003900397308 */ /* 0x000ea20000000800 */
[----:B-1----:R-:W-:Y:S01]  /*93a0*/  @!P3 FMUL R27, R27, R27 ;  /* 0x0000001b1b1bb220 */ /* 0x002fe20000400000 */
[----:B------:R-:W-:-:S04]  /*93b0*/  FSETP.GEU.AND P3, PT, R66, -126, PT ;  /* 0xc2fc00004200780b */ /* 0x000fc80003f6e000 */
[----:B------:R-:W-:Y:S01]  /*93c0*/  F2FP.BF16.F32.PACK_AB R47, R56, R27 ;  /* 0x0000001b382f723e */ /* 0x000fe200000010ff */
[----:B------:R-:W-:-:S06]  /*93d0*/  @!P4 FMUL R58, R58, 0.5 ;  /* 0x3f0000003a3ac820 */ /* 0x000fcc0000400000 */
[----:B------:R-:W1:Y:S02]  /*93e0*/  MUFU.EX2 R58, R58 ;  /* 0x0000003a003a7308 */ /* 0x000e640000000800 */
[----:B------:R-:W-:Y:S01]  /*93f0*/  @!P3 FMUL R66, R66, 0.5 ;  /* 0x3f0000004242b820 */ /* 0x000fe20000400000 */
[----:B------:R-:W-:Y:S02]  /*9400*/  WARPGROUP.DEPBAR.LE gsb0, 0x0 ;  /* 0x00008000000079c5 */ /* 0x000fe40000010000 */
[----:B------:R-:W-:Y:S01]  /*9410*/  WARPGROUP.ARRIVE ;  /* 0x00000000000079c5 */ /* 0x000fe20000000000 */
[-CC-:B------:R-:W-:Y:S01]  /*9420*/  FFMA R39, R68, R96.reuse, -R21.reuse ;  /* 0x0000006044277223 */ /* 0x180fe20000000815 */
[----:B------:R-:W-:Y:S01]  /*9430*/  FFMA R38, R69, R96, -R21 ;  /* 0x0000006045267223 */ /* 0x000fe20000000815 */
[----:B------:R-:W3:Y:S01]  /*9440*/  MUFU.EX2 R36, R65 ;  /* 0x0000004100247308 */ /* 0x000ee20000000800 */
[----:B--2---:R-:W-:Y:S02]  /*9450*/  @!P5 FMUL R57, R57, R57 ;  /* 0x000000393939d220 */ /* 0x004fe40000400000 */
[----:B------:R-:W-:Y:S01]  /*9460*/  HGMMA.64x16x16.F32.BF16 R88, R32, gdesc[UR4].tnspB, R88, gsb0 ;  /* 0x4020000420587df0 */ /* 0x000fe20008001858 */
[----:B------:R-:W-:-:S02]  /*9470*/  R2UR UR6, R24 ;  /* 0x00000000180672ca */ /* 0x000fc400000e0000 */
[----:B------:R-:W-:Y:S02]  /*9480*/  R2UR UR7, R25 ;  /* 0x00000000190772ca */ /* 0x000fe400000e0000 */
[----:B------:R-:W2:Y:S01]  /*9490*/  MUFU.EX2 R37, R66 ;  /* 0x0000004200257308 */ /* 0x000ea20000000800 */
[----:B------:R-:W-:Y:S01]  /*94a0*/  FSETP.GEU.AND P5, PT, R39, -126, PT ;  /* 0xc2fc00002700780b */ /* 0x000fe20003fae000 */
[----:B-1----:R-:W-:Y:S01]  /*94b0*/  @!P4 FMUL R58, R58, R58 ;  /* 0x0000003a3a3ac220 */ /* 0x002fe20000400000 */
[----:B------:R-:W-:Y:S01]  /*94c0*/  FSETP.GEU.AND P4, PT, R71, -126, PT ;  /* 0xc2fc00004700780b */ /* 0x000fe20003f8e000 */
[----:B---3--:R-:W-:Y:S01]  /*94d0*/  @!P6 FMUL R36, R36, R36 ;  /* 0x000000242424e220 */ /* 0x008fe20000400000 */
[----:B------:R-:W-:-:S09]  /*94e0*/  FSETP.GEU.AND P6, PT, R38, -126, PT ;  /* 0xc2fc00002600780b */ /* 0x000fd20003fce000 */
[----:B------:R-:W-:Y:S01]  /*94f0*/  @!P5 FMUL R39, R39, 0.5 ;  /* 0x3f0000002727d820 */ /* 0x000fe20000400000 */
[----:B------:R-:W-:Y:S01]  /*9500*/  F2FP.BF16.F32.PACK_AB R40, R36, R57 ;  /* 0x000000392428723e */ /* 0x000fe200000010ff */
[----:B------:R-:W-:Y:S01]  /*9510*/  @!P4 FMUL R71, R71, 0.5 ;  /* 0x3f0000004747c820 */ /* 0x000fe20000400000 */
[----:B--2---:R-:W-:Y:S01]  /*9520*/  @!P3 FMUL R37, R37, R37 ;  /* 0x000000252525b220 */ /* 0x004fe20000400000 */
[----:B------:R-:W-:Y:S01]  /*9530*/  FSETP.GEU.AND P3, PT, R70, -126, PT ;  /* 0xc2fc00004600780b */ /* 0x000fe20003f6e000 */
[----:B------:R-:W-:Y:S01]  /*9540*/  FADD R57, R26, R57 ;  /* 0x000000391a397221 */ /* 0x000fe20000000000 */
[----:B------:R-:W1:Y:S01]  /*9550*/  MUFU.EX2 R39, R39 ;  /* 0x0000002700277308 */ /* 0x000e620000000800 */
[----:B------:R-:W-:Y:S01]  /*9560*/  SEL R26, R6, RZ, P2 ;  /* 0x000000ff061a7207 */ /* 0x000fe20001000000 */
[----:B------:R-:W-:Y:S01]  /*9570*/  @!P6 FMUL R38, R38, 0.5 ;  /* 0x3f0000002626e820 */ /* 0x000fe20000400000 */
[----:B------:R-:W-:Y:S01]  /*9580*/  F2FP.BF16.F32.PACK_AB R41, R58, R37 ;  /* 0x000000253a29723e */ /* 0x000fe200000010ff */
[----:B------:R-:W-:Y:S01]  /*9590*/  FADD R36, R57, R36 ;  /* 0x0000002439247221 */ /* 0x000fe20000000000 */
[----:B------:R-:W-:-:S03]  /*95a0*/  LEA R6, R26, R13, 0x3 ;  /* 0x0000000d1a067211 */ /* 0x000fc600078e18ff */
[----:B------:R-:W2:Y:S01]  /*95b0*/  MUFU.EX2 R38, R38 ;  /* 0x0000002600267308 */ /* 0x000ea20000000800 */
[----:B------:R-:W-:Y:S02]  /*95c0*/  PRMT R6, RZ, 0x654, R6 ;  /* 0x00000654ff067816 */ /* 0x000fe40000000006 */
[----:B------:R-:W-:Y:S01]  /*95d0*/  @!P3 FMUL R70, R70, 0.5 ;  /* 0x3f0000004646b820 */ /* 0x000fe20000400000 */
[----:B------:R-:W-:Y:S02]  /*95e0*/  WARPGROUP.DEPBAR.LE gsb0, 0x0 ;  /* 0x00008000000079c5 */ /* 0x000fe40000010000 */
[----:B------:R-:W-:Y:S02]  /*95f0*/  WARPGROUP.ARRIVE ;  /* 0x00000000000079c5 */ /* 0x000fe40000000000 */
[----:B------:R-:W3:Y:S01]  /*9600*/  MUFU.EX2 R33, R70 ;  /* 0x0000004600217308 */ /* 0x000ee20000000800 */
[-C--:B------:R-:W-:Y:S01]  /*9610*/  FFMA R35, R75, R96.reuse, -R97 ;  /* 0x000000604b237223 */ /* 0x080fe20000000861 */
[----:B-1----:R-:W-:Y:S01]  /*9620*/  @!P5 FMUL R39, R39, R39 ;  /* 0x000000272727d220 */ /* 0x002fe20000400000 */
[----:B------:R-:W-:Y:S01]  /*9630*/  FFMA R34, R72, R96, -R21 ;  /* 0x0000006048227223 */ /* 0x000fe20000000815 */
[----:B------:R-:W-:Y:S01]  /*9640*/  HGMMA.64x16x16.F32.BF16 R88, R44, gdesc[UR4].tnspB, R88, gsb0 ;  /* 0x402000042c587df0 */ /* 0x000fe20008001858 */
[----:B--2---:R-:W-:Y:S01]  /*9650*/  @!P6 FMUL R38, R38, R38 ;  /* 0x000000262626e220 */ /* 0x004fe20000400000 */
[----:B------:R-:W-:-:S02]  /*9660*/  R2UR UR6, R14 ;  /* 0x000000000e0672ca */ /* 0x000fc400000e0000 */
[----:B------:R-:W1:Y:S01]  /*9670*/  MUFU.EX2 R32, R71 ;  /* 0x0000004700207308 */ /* 0x000e620000000800 */
[----:B------:R-:W-:Y:S01]  /*9680*/  R2UR UR7, R15 ;  /* 0x000000000f0772ca */ /* 0x000fe200000e0000 */
[----:B------:R-:W-:Y:S01]  /*9690*/  VIADD R14, R22, 0xc0 ;  /* 0x000000c0160e7836 */ /* 0x000fe20000000000 */
[----:B------:R-:W-:Y:S01]  /*96a0*/  F2FP.BF16.F32.PACK_AB R42, R38, R39 ;  /* 0x00000027262a723e */ /* 0x000fe200000010ff */
[----:B------:R-:W-:Y:S01]  /*96b0*/  IMAD.MOV.U32 R15, RZ, RZ, -0x3ffffff0 ;  /* 0xc0000010ff0f7424 */ /* 0x000fe200078e00ff */
[----:B------:R-:W-:Y:S01]  /*96c0*/  FSETP.GEU.AND P6, PT, R73, -126, PT ;  /* 0xc2fc00004900780b */ /* 0x000fe20003fce000 */
[----:B------:R-:W-:Y:S01]  /*96d0*/  VIADD R22, R22, 0xe0 ;  /* 0x000000e016167836 */ /* 0x000fe20000000000 */
[----:B------:R-:W-:Y:S01]  /*96e0*/  FSETP.GEU.AND P5, PT, R34, -126, PT ;  /* 0xc2fc00002200780b */ /* 0x000fe20003fae000 */
[----:B------:R-:W-:Y:S01]  /*96f0*/  FADD R39, R36, R39 ;  /* 0x0000002724277221 */ /* 0x000fe20000000000 */
[----:B---3--:R-:W-:Y:S01]  /*9700*/  @!P3 FMUL R33, R33, R33 ;  /* 0x000000212121b220 */ /* 0x008fe20000400000 */
[----:B------:R-:W-:-:S02]  /*9710*/  FSETP.GEU.AND P3, PT, R74, -126, PT ;  /* 0xc2fc00004a00780b */ /* 0x000fc40003f6e000 */
[----:B------:R-:W-:Y:S01]  /*9720*/  FADD R39, R39, R38 ;  /* 0x0000002627277221 */ /* 0x000fe20000000000 */
[----:B-1----:R-:W-:Y:S01]  /*9730*/  @!P4 FMUL R32, R32, R32 ;  /* 0x000000202020c220 */ /* 0x002fe20000400000 */
[----:B------:R-:W-:-:S04]  /*9740*/  FSETP.GEU.AND P4, PT, R35, -126, PT ;  /* 0xc2fc00002300780b */ /* 0x000fc80003f8e000 */
[----:B------:R-:W-:Y:S02]  /*9750*/  @!P6 FMUL R73, R73, 0.5 ;  /* 0x3f0000004949e820 */ /* 0x000fe40000400000 */
[----:B------:R-:W-:Y:S01]  /*9760*/  @!P5 FMUL R34, R34, 0.5 ;  /* 0x3f0000002222d820 */ /* 0x000fe20000400000 */
[----:B------:R-:W-:Y:S02]  /*9770*/  F2FP.BF16.F32.PACK_AB R43, R32, R33 ;  /* 0x00000021202b723e */ /* 0x000fe400000010ff */
[----:B------:R-:W-:Y:S01]  /*9780*/  @!P3 FMUL R74, R74, 0.5 ;  /* 0x3f0000004a4ab820 */ /* 0x000fe20000400000 */
[----:B------:R-:W1:Y:S03]  /*9790*/  MUFU.EX2 R25, R73 ;  /* 0x0000004900197308 */ /* 0x000e660000000800 */
[----:B------:R-:W-:-:S05]  /*97a0*/  @!P4 FMUL R35, R35, 0.5 ;  /* 0x3f0000002323c820 */ /* 0x000fca0000400000 */
[----:B------:R-:W2:Y:S01]  /*97b0*/  MUFU.EX2 R24, R74 ;  /* 0x0000004a00187308 */ /* 0x000ea20000000800 */
[----:B------:R-:W-:Y:S02]  /*97c0*/  WARPGROUP.DEPBAR.LE gsb0, 0x0 ;  /* 0x00008000000079c5 */ /* 0x000fe40000010000 */
[----:B------:R-:W-:-:S05]  /*97d0*/  WARPGROUP.ARRIVE ;  /* 0x00000000000079c5 */ /* 0x000fca0000000000 */
[----:B------:R-:W3:Y:S01]  /*97e0*/  MUFU.EX2 R35, R35 ;  /* 0x0000002300237308 */ /* 0x000ee20000000800 */
[-C--:B------:R-:W-:Y:S01]  /*97f0*/  FFMA R45, R77, R96.reuse, -R21 ;  /* 0x000000604d2d7223 */ /* 0x080fe20000000815 */
[----:B------:R-:W-:Y:S01]  /*9800*/  FFMA R46, R78, R96, -R97 ;  /* 0x000000604e2e7223 */ /* 0x000fe20000000861 */
[----:B-1----:R-:W-:Y:S01]  /*9810*/  @!P6 FMUL R25, R25, R25 ;  /* 0x000000191919e220 */ /* 0x002fe20000400000 */
[----:B------:R-:W-:Y:S02]  /*9820*/  HGMMA.64x16x16.F32.BF16 R88, R40, gdesc[UR4].tnspB, R88, gsb0 ;  /* 0x4020000428587df0 */ /* 0x000fe40008001858 */
[----:B------:R-:W-:Y:S01]  /*9830*/  FSETP.GEU.AND P6, PT, R45, -126, PT ;  /* 0xc2fc00002d00780b */ /* 0x000fe20003fce000 */
[----:B--2---:R-:W-:Y:S01]  /*9840*/  @!P3 FMUL R24, R24, R24 ;  /* 0x000000181818b220 */ /* 0x004fe20000400000 */
[----:B------:R-:W1:Y:S01]  /*9850*/  MUFU.EX2 R34, R34 ;  /* 0x0000002200227308 */ /* 0x000e620000000800 */
[----:B------:R-:W-:Y:S02]  /*9860*/  FSETP.GEU.AND P3, PT, R46, -126, PT ;  /* 0xc2fc00002e00780b */ /* 0x000fe40003f6e000 */
[----:B------:R-:W-:Y:S01]  /*9870*/  R2UR UR6, R14 ;  /* 0x000000000e0672ca */ /* 0x000fe200000e0000 */
[----:B------:R-:W-:Y:S01]  /*9880*/  FADD R14, R50, R51 ;  /* 0x00000033320e7221 */ /* 0x000fe20000000000 */
[----:B------:R-:W-:-:S03]  /*9890*/  R2UR UR7, R15 ;  /* 0x000000000f0772ca */ /* 0x000fc600000e0000 */
[----:B------:R-:W-:Y:S01]  /*98a0*/  FADD R23, R14, R23 ;  /* 0x000000170e177221 */ /* 0x000fe20000000000 */
[----:B---3--:R-:W-:Y:S01]  /*98b0*/  @!P4 FMUL R35, R35, R35 ;  /* 0x000000232323c220 */ /* 0x008fe20000400000 */
[----:B------:R-:W-:Y:S01]  /*98c0*/  FSETP.GEU.AND P4, PT, R79, -126, PT ;  /* 0xc2fc00004f00780b */ /* 0x000fe20003f8e000 */
[----:B------:R-:W-:Y:S01]  /*98d0*/  @!P6 FMUL R45, R45, 0.5 ;  /* 0x3f0000002d2de820 */ /* 0x000fe20000400000 */
[----:B------:R-:W-:Y:S02]  /*98e0*/  FADD R23, R23, R54 ;  /* 0x0000003617177221 */ /* 0x000fe40000000000 */
[----:B------:R-:W-:Y:S01]  /*98f0*/  @!P3 FMUL R46, R46, 0.5 ;  /* 0x3f0000002e2eb820 */ /* 0x000fe20000400000 */
[----:B------:R-:W-:Y:S01]  /*9900*/  F2FP.BF16.F32.PACK_AB R49, R35, R24 ;  /* 0x000000182331723e */ /* 0x000fe200000010ff */
[----:B------:R-:W-:Y:S01]  /*9910*/  FADD R30, R23, R30 ;  /* 0x0000001e171e7221 */ /* 0x000fe20000000000 */
[----:B-1----:R-:W-:Y:S01]  /*9920*/  @!P5 FMUL R34, R34, R34 ;  /* 0x000000222222d220 */ /* 0x002fe20000400000 */
[----:B------:R-:W-:Y:S01]  /*9930*/  FSETP.GEU.AND P5, PT, R76, -126, PT ;  /* 0xc2fc00004c00780b */ /* 0x000fe20003fae000 */
[----:B------:R-:W1:Y:S01]  /*9940*/  MUFU.EX2 R45, R45 ;  /* 0x0000002d002d7308 */ /* 0x000e620000000800 */
[----:B------:R-:W-:-:S02]  /*9950*/  IMAD.MOV.U32 R23, RZ, RZ, -0x3ffffff0 ;  /* 0xc0000010ff177424 */ /* 0x000fc400078e00ff */
[----:B------:R-:W-:Y:S01]  /*9960*/  FADD R30, R30, R31 ;  /* 0x0000001f1e1e7221 */ /* 0x000fe20000000000 */
[----:B------:R-:W-:Y:S01]  /*9970*/  F2FP.BF16.F32.PACK_AB R48, R25, R34 ;  /* 0x000000221930723e */ /* 0x000fe200000010ff */
[----:B------:R-:W-:Y:S01]  /*9980*/  @!P4 FMUL R79, R79, 0.5 ;  /* 0x3f0000004f4fc820 */ /* 0x000fe20000400000 */
[----:B------:R-:W-:Y:S01]  /*9990*/  FADD R34, R39, R34 ;  /* 0x0000002227227221 */ /* 0x000fe20000000000 */
[----:B------:R-:W-:Y:S01]  /*99a0*/  FADD R27, R30, R27 ;  /* 0x0000001b1e1b7221 */ /* 0x000fe20000000000 */
[----:B------:R-:W2:Y:S02]  /*99b0*/  MUFU.EX2 R46, R46 ;  /* 0x0000002e002e7308 */ /* 0x000ea40000000800 */
[----:B------:R-:W-:Y:S01]  /*99c0*/  FADD R25, R34, R25 ;  /* 0x0000001922197221 */ /* 0x000fe20000000000 */
[----:B------:R-:W-:Y:S01]  /*99d0*/  FADD R56, R27, R56 ;  /* 0x000000381b387221 */ /* 0x000fe20000000000 */
[----:B------:R-:W-:-:S03]  /*99e0*/  @!P5 FMUL R76, R76, 0.5 ;  /* 0x3f0000004c4cd820 */ /* 0x000fc60000400000 */
[----:B------:R-:W-:Y:S01]  /*99f0*/  FADD R37, R56, R37 ;  /* 0x0000002538257221 */ /* 0x000fe20000000000 */
[----:B------:R-:W3:Y:S01]  /*9a00*/  MUFU.EX2 R44, R76 ;  /* 0x0000004c002c7308 */ /* 0x000ee20000000800 */
[----:B-1----:R-:W-:Y:S02]  /*9a10*/  @!P6 FMUL R45, R45, R45 ;  /* 0x0000002d2d2de220 */ /* 0x002fe40000400000 */
[----:B------:R-:W-:Y:S01]  /*9a20*/  FADD R58, R37, R58 ;  /* 0x0000003a253a7221 */ /* 0x000fe20000000000 */
[----:B------:R-:W-:Y:S02]  /*9a30*/  WARPGROUP.DEPBAR.LE gsb0, 0x0 ;  /* 0x00008000000079c5 */ /* 0x000fe40000010000 */
[-CC-:B------:R-:W-:Y:S01]  /*9a40*/  FFMA R43, R81, R96.reuse, -R21.reuse ;  /* 0x00000060512b7223 */ /* 0x180fe20000000815 */
[----:B------:R-:W-:Y:S01]  /*9a50*/  FFMA R21, R85, R96, -R21 ;  /* 0x0000006055157223 */ /* 0x000fe20000000815 */
[----:B------:R-:W1:Y:S01]  /*9a60*/  MUFU.EX2 R41, R79 ;  /* 0x0000004f00297308 */ /* 0x000e620000000800 */
[----:B--2---:R-:W-:Y:S01]  /*9a70*/  @!P3 FMUL R46, R46, R46 ;  /* 0x0000002e2e2eb220 */ /* 0x004fe20000400000 */
[----:B------:R-:W-:Y:S01]  /*9a80*/  FSETP.GEU.AND P3, PT, R82, -126, PT ;  /* 0xc2fc00005200780b */ /* 0x000fe20003f6e000 */
[----:B------:R-:W-:Y:S01]  /*9a90*/  FADD R33, R58, R33 ;  /* 0x000000213a217221 */ /* 0x000fe20000000000 */
[----:B------:R-:W-:-:S03]  /*9aa0*/  FSETP.GEU.AND P6, PT, R43, -126, PT ;  /* 0xc2fc00002b00780b */ /* 0x000fc60003fce000 */
[----:B------:R-:W-:Y:S01]  /*9ab0*/  FADD R33, R33, R32 ;  /* 0x0000002021217221 */ /* 0x000fe20000000000 */
[----:B---3--:R-:W-:Y:S01]  /*9ac0*/  @!P5 FMUL R44, R44, R44 ;  /* 0x0000002c2c2cd220 */ /* 0x008fe20000400000 */
[----:B------:R-:W-:Y:S02]  /*9ad0*/  FSETP.GEU.AND P5, PT, R80, -126, PT ;  /* 0xc2fc00005000780b */ /* 0x000fe40003fae000 */
[----:B------:R-:W-:Y:S02]  /*9ae0*/  FADD R24, R33, R24 ;  /* 0x0000001821187221 */ /* 0x000fe40000000000 */
[----:B------:R-:W-:Y:S02]  /*9af0*/  F2FP.BF16.F32.PACK_AB R50, R45, R44 ;  /* 0x0000002c2d32723e */ /* 0x000fe400000010ff */
[----:B------:R-:W-:Y:S01]  /*9b00*/  @!P3 FMUL R82, R82, 0.5 ;  /* 0x3f0000005252b820 */ /* 0x000fe20000400000 */
[----:B------:R-:W-:Y:S01]  /*9b10*/  FADD R35, R24, R35 ;  /* 0x0000002318237221 */ /* 0x000fe20000000000 */
[----:B-1----:R-:W-:Y:S01]  /*9b20*/  @!P4 FMUL R41, R41, R41 ;  /* 0x000000292929c220 */ /* 0x002fe20000400000 */
[----:B------:R-:W-:Y:S01]  /*9b30*/  FSETP.GEU.AND P4, PT, R83, -126, PT ;  /* 0xc2fc00005300780b */ /* 0x000fe20003f8e000 */
[----:B------:R-:W-:Y:S01]  /*9b40*/  @!P6 FMUL R43, R43, 0.5 ;  /* 0x3f0000002b2be820 */ /* 0x000fe20000400000 */
[----:B------:R-:W1:Y:S01]  /*9b50*/  MUFU.EX2 R47, R82 ;  /* 0x00000052002f7308 */ /* 0x000e620000000800 */
[----:B------:R-:W-:Y:S01]  /*9b60*/  FADD R44, R25, R44 ;  /* 0x0000002c192c7221 */ /* 0x000fe20000000000 */
[----:B------:R-:W-:Y:S01]  /*9b70*/  F2FP.BF16.F32.PACK_AB R51, R41, R46 ;  /* 0x0000002e2933723e */ /* 0x000fe200000010ff */
[----:B------:R-:W-:Y:S01]  /*9b80*/  @!P5 FMUL R80, R80, 0.5 ;  /* 0x3f0000005050d820 */ /* 0x000fe20000400000 */
[----:B------:R-:W-:Y:S01]  /*9b90*/  FADD R46, R35, R46 ;  /* 0x0000002e232e7221 */ /* 0x000fe20000000000 */
[----:B------:R-:W-:Y:S01]  /*9ba0*/  FADD R45, R44, R45 ;  /* 0x0000002d2c2d7221 */ /* 0x000fe20000000000 */
[----:B------:R-:W-:-:S02]  /*9bb0*/  WARPGROUP.ARRIVE ;  /* 0x00000000000079c5 */ /* 0x000fc40000000000 */
[----:B------:R-:W2:Y:S01]  /*9bc0*/  MUFU.EX2 R40, R80 ;  /* 0x0000005000287308 */ /* 0x000ea20000000800 */
[----:B------:R-:W-:Y:S02]  /*9bd0*/  FADD R46, R46, R41 ;  /* 0x000000292e2e7221 */ /* 0x000fe40000000000 */
[----:B------:R-:W-:Y:S01]  /*9be0*/  @!P4 FMUL R83, R83, 0.5 ;  /* 0x3f0000005353c820 */ /* 0x000fe20000400000 */
[----:B------:R-:W-:Y:S01]  /*9bf0*/  HGMMA.64x16x16.F32.BF16 R88, R48, gdesc[UR4].tnspB, R88, gsb0 ;  /* 0x4020000430587df0 */ /* 0x000fe20008001858 */
[----:B------:R-:W-:Y:S02]  /*9c00*/  R2UR UR6, R22 ;  /* 0x00000000160672ca */ /* 0x000fe400000e0000 */
[----:B------:R-:W-:Y:S01]  /*9c10*/  R2UR UR7, R23 ;  /* 0x00000000170772ca */ /* 0x000fe200000e0000 */
[----:B------:R-:W3:Y:S01]  /*9c20*/  MUFU.EX2 R43, R43 ;  /* 0x0000002b002b7308 */ /* 0x000ee20000000800 */
[----:B-1----:R-:W-:Y:S01]  /*9c30*/  @!P3 FMUL R47, R47, R47 ;  /* 0x0000002f2f2fb220 */ /* 0x002fe20000400000 */
[----:B------:R-:W-:-:S03]  /*9c40*/  FSETP.GEU.AND P3, PT, R86, -126, PT ;  /* 0xc2fc00005600780b */ /* 0x000fc60003f6e000 */
[----:B------:R-:W-:-:S03]  /*9c50*/  FADD R46, R46, R47 ;  /* 0x0000002f2e2e7221 */ /* 0x000fc60000000000 */
[----:B------:R-:W1:Y:S01]  /*9c60*/  MUFU.EX2 R83, R83 ;  /* 0x0000005300537308 */ /* 0x000e620000000800 */
[----:B--2---:R-:W-:Y:S01]  /*9c70*/  @!P5 FMUL R40, R40, R40 ;  /* 0x000000282828d220 */ /* 0x004fe20000400000 */
[----:B------:R-:W-:-:S05]  /*9c80*/  FSETP.GEU.AND P5, PT, R84, -126, PT ;  /* 0xc2fc00005400780b */ /* 0x000fca0003fae000 */
[----:B------:R-:W-:Y:S01]  /*9c90*/  @!P3 FMUL R86, R86, 0.5 ;  /* 0x3f0000005656b820 */ /* 0x000fe20000400000 */
[----:B---3--:R-:W-:Y:S01]  /*9ca0*/  @!P6 FMUL R43, R43, R43 ;  /* 0x0000002b2b2be220 */ /* 0x008fe20000400000 */
[----:B------:R-:W-:Y:S02]  /*9cb0*/  FSETP.GEU.AND P6, PT, R21, -126, PT ;  /* 0xc2fc00001500780b */ /* 0x000fe40003fce000 */
[----:B------:R-:W2:Y:S02]  /*9cc0*/  MUFU.EX2 R29, R86 ;  /* 0x00000056001d7308 */ /* 0x000ea40000000800 */
[----:B------:R-:W-:Y:S02]  /*9cd0*/  F2FP.BF16.F32.PACK_AB R52, R43, R40 ;  /* 0x000000282b34723e */ /* 0x000fe400000010ff */
[----:B------:R-:W-:Y:S01]  /*9ce0*/  @!P5 FMUL R84, R84, 0.5 ;  /* 0x3f0000005454d820 */ /* 0x000fe20000400000 */
[----:B------:R-:W-:Y:S01]  /*9cf0*/  FADD R40, R45, R40 ;  /* 0x000000282d287221 */ /* 0x000fe20000000000 */
[----:B-1----:R-:W-:Y:S01]  /*9d00*/  @!P4 FMUL R83, R83, R83 ;  /* 0x000000535353c220 */ /* 0x002fe20000400000 */
[----:B------:R-:W-:Y:S01]  /*9d10*/  FSETP.GEU.AND P4, PT, R87, -126, PT ;  /* 0xc2fc00005700780b */ /* 0x000fe20003f8e000 */
[----:B------:R-:W1:Y:S01]  /*9d20*/  MUFU.EX2 R15, R84 ;  /* 0x00000054000f7308 */ /* 0x000e620000000800 */
[----:B------:R-:W-:Y:S01]  /*9d30*/  FADD R40, R40, R43 ;  /* 0x0000002b28287221 */ /* 0x000fe20000000000 */
[----:B------:R-:W-:Y:S01]  /*9d40*/  FADD R46, R46, R83 ;  /* 0x000000532e2e7221 */ /* 0x000fe20000000000 */
[----:B------:R-:W-:Y:S01]  /*9d50*/  F2FP.BF16.F32.PACK_AB R53, R83, R47 ;  /* 0x0000002f5335723e */ /* 0x000fe200000010ff */
[----:B------:R-:W-:-:S04]  /*9d60*/  @!P6 FMUL R21, R21, 0.5 ;  /* 0x3f0000001515e820 */ /* 0x000fc80000400000 */
[----:B------:R-:W3:Y:S01]  /*9d70*/  MUFU.EX2 R14, R21 ;  /* 0x00000015000e7308 */ /* 0x000ee20000000800 */
[----:B--2---:R-:W-:Y:S01]  /*9d80*/  @!P3 FMUL R29, R29, R29 ;  /* 0x0000001d1d1db220 */ /* 0x004fe20000400000 */
[----:B------:R-:W-:Y:S02]  /*9d90*/  WARPGROUP.DEPBAR.LE gsb0, 0x0 ;  /* 0x00008000000079c5 */ /* 0x000fe40000010000 */
[----:B------:R-:W-:Y:S01]  /*9da0*/  @!P4 FMUL R87, R87, 0.5 ;  /* 0x3f0000005757c820 */ /* 0x000fe20000400000 */
[----:B------:R-:W-:Y:S01]  /*9db0*/  FADD R46, R46, R29 ;  /* 0x0000001d2e2e7221 */ /* 0x000fe20000000000 */
[----:B-1----:R-:W-:-:S04]  /*9dc0*/  @!P5 FMUL R15, R15, R15 ;  /* 0x0000000f0f0fd220 */ /* 0x002fc80000400000 */
[----:B------:R-:W1:Y:S01]  /*9dd0*/  MUFU.EX2 R87, R87 ;  /* 0x0000005700577308 */ /* 0x000e620000000800 */
[----:B---3--:R-:W-:-:S05]  /*9de0*/  @!P6 FMUL R14, R14, R14 ;  /* 0x0000000e0e0ee220 */ /* 0x008fca0000400000 */
[----:B------:R-:W-:Y:S01]  /*9df0*/  F2FP.BF16.F32.PACK_AB R54, R14, R15 ;  /* 0x0000000f0e36723e */ /* 0x000fe200000010ff */
[----:B------:R-:W-:-:S04]  /*9e00*/  FADD R15, R40, R15 ;  /* 0x0000000f280f7221 */ /* 0x000fc80000000000 */
[----:B------:R-:W-:Y:S01]  /*9e10*/  FADD R15, R15, R14 ;  /* 0x0000000e0f0f7221 */ /* 0x000fe20000000000 */
[----:B-1----:R-:W-:-:S04]  /*9e20*/  @!P4 FMUL R87, R87, R87 ;  /* 0x000000575757c220 */ /* 0x002fc80000400000 */
[----:B------:R-:W-:Y:S01]  /*9e30*/  FADD R14, R46, R87 ;  /* 0x000000572e0e7221 */ /* 0x000fe20000000000 */
[----:B------:R-:W-:-:S04]  /*9e40*/  F2FP.BF16.F32.PACK_AB R55, R87, R29 ;  /* 0x0000001d5737723e */ /* 0x000fc800000010ff */
        /* <DEDUP_REMOVED lines=9> */
[----:B-1----:R-:W-:Y:S01]  /*9ee0*/  IMAD R6, R5, 0x8, R2 ;  /* 0x0000000805067824 */ /* 0x002fe200078e0202 */
[----:B------:R-:W-:-:S11]  /*9ef0*/  SHF.L.U32 R21, R4, 0x1f, RZ ;  /* 0x0000001f04157819 */ /* 0x000fd600000006ff */
.L_x_49:
        /* <DEDUP_REMOVED lines=10> */
.L_x_50:
        /* <DEDUP_REMOVED lines=12> */
[----:B------:R-:W-:Y:S01]  /*a060*/  UMOV UR13, UR37 ;  /* 0x00000025000d7c82 */ /* 0x000fe20008000000 */
[----:B------:R-:W-:Y:S01]  /*a070*/  IADD3 R8, R8, 0x1, RZ ;  /* 0x0000000108087810 */ /* 0x000fe20007ffe0ff */
[----:B------:R-:W-:Y:S01]  /*a080*/  USHF.L.U32 UR11, UR11, 0x7, URZ ;  /* 0x000000070b0b7899 */ /* 0x000fe2000800063f */
[----:B------:R-:W-:Y:S01]  /*a090*/  ISETP.NE.AND P1, PT, R5, 0x4, PT ;  /* 0x000000040500780c */ /* 0x000fe20003f25270 */
[----:B------:R-:W-:-:S02]  /*a0a0*/  UIADD3 UR9, UR9, 0x4800, URZ ;  /* 0x0000480009097890 */ /* 0x000fc4000fffe03f */
[----:B------:R-:W-:Y:S01]  /*a0b0*/  UIADD3 UR8, UR8, 0x800, URZ ;  /* 0x0000080008087890 */ /* 0x000fe2000fffe03f */
[----:B------:R-:W-:Y:S02]  /*a0c0*/  SEL R21, RZ, 0x1, P1 ;  /* 0x00000001ff157807 */ /* 0x000fe40000800000 */
[----:B------:R-:W-:Y:S02]  /*a0d0*/  SEL R5, R5, RZ, P1 ;  /* 0x000000ff05057207 */ /* 0x000fe40000800000 */
[----:B------:R-:W-:-:S04]  /*a0e0*/  LOP3.LUT R4, R4, R21, RZ, 0x3c, !PT ;  /* 0x0000001504047212 */ /* 0x000fc800078e3cff */
[----:B------:R2:W-:Y:S02]  /*a0f0*/  UTMALDG.4D [UR8], [UR6], desc[UR18] ;  /* 0x00001208060075b4 */ /* 0x0005e40008019000 */
[----:B--2---:R-:W-:Y:S01]  /*a100*/  NOP ;  /* 0x0000000000007918 */ /* 0x004fe20000000000 */
.L_x_48:
[----:B------:R-:W-:Y:S05]  /*a110*/  BSYNC B0 ;  /* 0x0000000000007941 */ /* 0x000fea0003800000 */
.L_x_47:
[----:B------:R-:W-:-:S07]  /*a120*/  VIADD R7, R7, 0xffffffff ;  /* 0xffffffff07077836 */ /* 0x000fce0000000000 */
.L_x_46:
[----:B------:R-:W-:Y:S01]  /*a130*/  ISETP.GT.AND P3, PT, R18, 0x1, PT ;  /* 0x000000011200780c */ /* 0x000fe20003f64270 */
[----:B------:R-:W-:Y:S01]  /*a140*/  VIADD R17, R17, 0x1 ;  /* 0x0000000111117836 */ /* 0x000fe20000000000 */
[----:B------:R-:W-:Y:S01]  /*a150*/  IADD3 R12, R12, 0x80, RZ ;  /* 0x000000800c0c7810 */ /* 0x000fe20007ffe0ff */
[----:B-1----:R-:W-:Y:S02]  /*a160*/  VIADD R6, R26, 0x1 ;  /* 0x000000011a067836 */ /* 0x002fe40000000000 */
[----:B------:R-:W-:Y:S01]  /*a170*/  VIADD R18, R18, 0xffffffff ;  /* 0xffffffff12127836 */ /* 0x000fe20000000000 */
[----:B------:R-:W-:Y:S01]  /*a180*/  ISETP.NE.AND P1, PT, R17, 0x4, PT ;  /* 0x000000041100780c */ /* 0x000fe20003f25270 */
[----:B------:R-:W-:Y:S01]  /*a190*/  IMAD.MOV.U32 R21, RZ, RZ, R19 ;  /* 0x000000ffff157224 */ /* 0x000fe200078e0013 */
[----:B------:R-:W-:Y:S02]  /*a1a0*/  ISETP.NE.AND P2, PT, R6, 0x4, PT ;  /* 0x000000040600780c */ /* 0x000fe40003f45270 */
[----:B------:R-:W-:-:S02]  /*a1b0*/  SEL R22, RZ, 0x1, P1 ;  /* 0x00000001ff167807 */ /* 0x000fc40000800000 */
[----:B------:R-:W-:Y:S02]  /*a1c0*/  SEL R17, R17, RZ, P1 ;  /* 0x000000ff11117207 */ /* 0x000fe40000800000 */
[----:B------:R-:W-:Y:S01]  /*a1d0*/  LOP3.LUT R3, R3, R22, RZ, 0x3c, !PT ;  /* 0x0000001603037212 */ /* 0x000fe200078e3cff */
[----:B------:R-:W-:Y:S01]  /*a1e0*/  IMAD.MOV.U32 R22, RZ, RZ, R16 ;  /* 0x000000ffff167224 */ /* 0x000fe200078e0010 */
[----:B------:R-:W-:Y:S01]  /*a1f0*/  SEL R6, R6, RZ, P2 ;  /* 0x000000ff06067207 */ /* 0x000fe20001000000 */
[----:B------:R-:W-:Y:S06]  /*a200*/  @P3 BRA `(.L_x_51) ;  /* 0xffffffc800743947 */ /* 0x000fec000383ffff */
.L_x_37:
[----:B------:R-:W-:Y:S05]  /*a210*/  WARPSYNC.ALL ;  /* 0x0000000000007948 */ /* 0x000fea0003800000 */
[----:B------:R-:W2:Y:S01]  /*a220*/  SHFL.BFLY PT, R0, R15, 0x1, 0x1f ;  /* 0x0c201f000f007f89 */ /* 0x000ea200000e0000 */
[----:B------:R-:W-:Y:S01]  /*a230*/  BSSY B0, `(.L_x_52) ;  /* 0x0000023000007945 */ /* 0x000fe20003800000 */
[----:B------:R-:W-:Y:S01]  /*a240*/  IMAD.MOV.U32 R7, RZ, RZ, 0x7f800000 ;  /* 0x7f800000ff077424 */ /* 0x000fe200078e00ff */
[----:B------:R-:W-:Y:S01]  /*a250*/  MOV R4, 0x3f800000 ;  /* 0x3f80000000047802 */ /* 0x000fe20000000f00 */
[----:B------:R-:W3:Y:S01]  /*a260*/  SHFL.BFLY PT, R3, R14, 0x1, 0x1f ;  /* 0x0c201f000e037f89 */ /* 0x000ee200000e0000 */
[----:B------:R-:W-:-:S02]  /*a270*/  IMAD.MOV.U32 R8, RZ, RZ, 0x3f800000 ;  /* 0x3f800000ff087424 */ /* 0x000fc400078e00ff */
[----:B------:R-:W-:Y:S02]  /*a280*/  IMAD.MOV.U32 R9, RZ, RZ, 0x7f800000 ;  /* 0x7f800000ff097424 */ /* 0x000fe400078e00ff */
[----:B--2---:R-:W-:Y:S01]  /*a290*/  FADD R0, R0, R15 ;  /* 0x0000000f00007221 */ /* 0x004fe20000000000 */
[----:B---3--:R-:W-:-:S04]  /*a2a0*/  FADD R13, R3, R14 ;  /* 0x0000000e030d7221 */ /* 0x008fc80000000000 */
[----:B------:R-:W2:Y:S04]  /*a2b0*/  SHFL.BFLY PT, R5, R0, 0x2, 0x1f ;  /* 0x0c401f0000057f89 */ /* 0x000ea800000e0000 */
[----:B------:R-:W3:Y:S01]  /*a2c0*/  SHFL.BFLY PT, R18, R13, 0x2, 0x1f ;  /* 0x0c401f000d127f89 */ /* 0x000ee200000e0000 */
[C---:B--2---:R-:W-:Y:S01]  /*a2d0*/  FSETP.NE.AND P0, PT, R0.reuse, -R5, PT ;  /* 0x800000050000720b */ /* 0x044fe20003f05000 */
[----:B------:R-:W-:Y:S01]  /*a2e0*/  FADD R3, R0, R5 ;  /* 0x0000000500037221 */ /* 0x000fe20000000000 */
[----:B---3--:R-:W-:-:S11]  /*a2f0*/  FADD R6, R13, R18 ;  /* 0x000000120d067221 */ /* 0x008fd60000000000 */
[----:B------:R-:W-:Y:S05]  /*a300*/  @!P0 BRA `(.L_x_53) ;  /* 0x0000000000548947 */ /* 0x000fea0003800000 */
[----:B------:R-:W-:Y:S01]  /*a310*/  VIADD R0, R3, 0x1800000 ;  /* 0x0180000003007836 */ /* 0x000fe20000000000 */
[----:B------:R-:W-:Y:S04]  /*a320*/  BSSY B1, `(.L_x_54) ;  /* 0x000000c000017945 */ /* 0x000fe80003800000 */
[----:B------:R-:W-:-:S04]  /*a330*/  LOP3.LUT R0, R0, 0x7f800000, RZ, 0xc0, !PT ;  /* 0x7f80000000007812 */ /* 0x000fc800078ec0ff */
[----:B------:R-:W-:-:S13]  /*a340*/  ISETP.GT.U32.AND P0, PT, R0, 0x1ffffff, PT ;  /* 0x01ffffff0000780c */ /* 0x000fda0003f04070 */
[----:B------:R-:W-:Y:S05]  /*a350*/  @P0 BRA `(.L_x_55) ;  /* 0x0000000000100947 */ /* 0x000fea0003800000 */
[----:B------:R-:W-:-:S07]  /*a360*/  MOV R12, 0xa380 ;  /* 0x0000a380000c7802 */ /* 0x000fce0000000f00 */
[----:B-1----:R-:W-:Y:S05]  /*a370*/  CALL.REL.NOINC `($__internal_0_$__cuda_sm20_rcp_rn_f32_slowpath) ;  /* 0x0000000800f87944 */ /* 0x002fea0003c00000 */
[----:B------:R-:W-:Y:S01]  /*a380*/  IMAD.MOV.U32 R4, RZ, RZ, R0 ;  /* 0x000000ffff047224 */ /* 0x000fe200078e0000 */
[----:B------:R-:W-:Y:S06]  /*a390*/  BRA `(.L_x_56) ;  /* 0x0000000000107947 */ /* 0x000fec0003800000 */
.L_x_55:
[----:B------:R-:W2:Y:S02]  /*a3a0*/  MUFU.RCP R4, R3 ;  /* 0x0000000300047308 */ /* 0x000ea40000001000 */
[----:B--2---:R-:W-:-:S04]  /*a3b0*/  FFMA R0, R3, R4, -1 ;  /* 0xbf80000003007423 */ /* 0x004fc80000000004 */
[----:B------:R-:W-:-:S04]  /*a3c0*/  FADD.FTZ R5, -R0, -RZ ;  /* 0x800000ff00057221 */ /* 0x000fc80000010100 */
[----:B------:R-:W-:-:S07]  /*a3d0*/  FFMA R4, R4, R5, R4 ;  /* 0x0000000504047223 */ /* 0x000fce0000000004 */
.L_x_56:
[----:B------:R-:W-:Y:S05]  /*a3e0*/  BSYNC B1 ;  /* 0x0000000000017941 */ /* 0x000fea0003800000 */
.L_x_54:
[----:B------:R-:W-:Y:S01]  /*a3f0*/  FSETP.GEU.AND P0, PT, |R3|, 1.175494350822287508e-38, PT ;  /* 0x008000000300780b */ /* 0x000fe20003f0e200 */
[----:B------:R-:W-:-:S12]  /*a400*/  ULDC UR6, c[0x0][0x600] ;  /* 0x0001800000067ab9 */ /* 0x000fd80000000800 */
[----:B------:R-:W-:-:S04]  /*a410*/  @!P0 FMUL R3, R3, 16777216 ;  /* 0x4b80000003038820 */ /* 0x000fc80000400000 */
[----:B------:R-:W2:Y:S02]  /*a420*/  MUFU.LG2 R0, R3 ;  /* 0x0000000300007308 */ /* 0x000ea40000000c00 */
[----:B--2---:R-:W-:-:S04]  /*a430*/  @!P0 FADD R0, R0, -24 ;  /* 0xc1c0000000008421 */ /* 0x004fc80000000000 */
[----:B------:R-:W-:-:S04]  /*a440*/  FMUL R9, R0, 0.69314718246459960938 ;  /* 0x3f31721800097820 */ /* 0x000fc80000400000 */
[----:B------:R-:W-:-:S07]  /*a450*/  FFMA R9, R16, UR6, R9 ;  /* 0x0000000610097c23 */ /* 0x000fce0008000009 */
.L_x_53:
[----:B------:R-:W-:Y:S05]  /*a460*/  BSYNC B0 ;  /* 0x0000000000007941 */ /* 0x000fea0003800000 */
.L_x_52:
[----:B------:R-:W-:Y:S01]  /*a470*/  FSETP.NE.AND P0, PT, R13, -R18, PT ;  /* 0x800000120d00720b */ /* 0x000fe20003f05000 */
[----:B------:R-:W-:Y:S01]  /*a480*/  ULDC UR4, c[0x0][0x608] ;  /* 0x0001820000047ab9 */ /* 0x000fe20000000800 */
[----:B------:R-:W-:Y:S01]  /*a490*/  BSSY B0, `(.L_x_57) ;  /* 0x000001d000007945 */ /* 0x000fe20003800000 */
[----:B------:R-:W-:-:S04]  /*a4a0*/  FMUL R4, R4, UR4 ;  /* 0x0000000404047c20 */ /* 0x000fc80008400000 */
[-C--:B------:R-:W-:Y:S01]  /*a4b0*/  FMUL R88, R88, R4.reuse ;  /* 0x0000000458587220 */ /* 0x080fe20000400000 */
[-C--:B------:R-:W-:Y:S01]  /*a4c0*/  FMUL R22, R89, R4.reuse ;  /* 0x0000000459167220 */ /* 0x080fe20000400000 */
[-C--:B------:R-:W-:Y:S01]  /*a4d0*/  FMUL R92, R92, R4.reuse ;  /* 0x000000045c5c7220 */ /* 0x080fe20000400000 */
[----:B------:R-:W-:-:S03]  /*a4e0*/  FMUL R24, R93, R4 ;  /* 0x000000045d187220 */ /* 0x000fc60000400000 */
[----:B------:R-:W-:Y:S05]  /*a4f0*/  @!P0 BRA `(.L_x_58) ;  /* 0x0000000000588947 */ /* 0x000fea0003800000 */
[----:B------:R-:W-:Y:S01]  /*a500*/  VIADD R0, R6, 0x1800000 ;  /* 0x0180000006007836 */ /* 0x000fe20000000000 */
[----:B------:R-:W-:Y:S04]  /*a510*/  BSSY B1, `(.L_x_59) ;  /* 0x000000d000017945 */ /* 0x000fe80003800000 */
[----:B------:R-:W-:-:S04]  /*a520*/  LOP3.LUT R0, R0, 0x7f800000, RZ, 0xc0, !PT ;  /* 0x7f80000000007812 */ /* 0x000fc800078ec0ff */
[----:B------:R-:W-:-:S13]  /*a530*/  ISETP.GT.U32.AND P0, PT, R0, 0x1ffffff, PT ;  /* 0x01ffffff0000780c */ /* 0x000fda0003f04070 */
[----:B------:R-:W-:Y:S05]  /*a540*/  @P0 BRA `(.L_x_60) ;  /* 0x0000000000140947 */ /* 0x000fea0003800000 */
[----:B------:R-:W-:Y:S02]  /*a550*/  MOV R3, R6 ;  /* 0x0000000600037202 */ /* 0x000fe40000000f00 */
[----:B------:R-:W-:-:S07]  /*a560*/  MOV R12, 0xa580 ;  /* 0x0000a580000c7802 */ /* 0x000fce0000000f00 */
[----:B-1----:R-:W-:Y:S05]  /*a570*/  CALL.REL.NOINC `($__internal_0_$__cuda_sm20_rcp_rn_f32_slowpath) ;  /* 0x0000000800787944 */ /* 0x002fea0003c00000 */
[----:B------:R-:W-:Y:S01]  /*a580*/  IMAD.MOV.U32 R8, RZ, RZ, R0 ;  /* 0x000000ffff087224 */ /* 0x000fe200078e0000 */
[----:B------:R-:W-:Y:S06]  /*a590*/  BRA `(.L_x_61) ;  /* 0x0000000000107947 */ /* 0x000fec0003800000 */
.L_x_60:
[----:B------:R-:W2:Y:S02]  /*a5a0*/  MUFU.RCP R3, R6 ;  /* 0x0000000600037308 */ /* 0x000ea40000001000 */
[----:B--2---:R-:W-:-:S04]  /*a5b0*/  FFMA R0, R6, R3, -1 ;  /* 0xbf80000006007423 */ /* 0x004fc80000000003 */
[----:B------:R-:W-:-:S04]  /*a5c0*/  FADD.FTZ R0, -R0, -RZ ;  /* 0x800000ff00007221 */ /* 0x000fc80000010100 */
[----:B------:R-:W-:-:S07]  /*a5d0*/  FFMA R8, R3, R0, R3 ;  /* 0x0000000003087223 */ /* 0x000fce0000000003 */
.L_x_61:
[----:B------:R-:W-:Y:S05]  /*a5e0*/  BSYNC B1 ;  /* 0x0000000000017941 */ /* 0x000fea0003800000 */
.L_x_59:
[----:B------:R-:W-:Y:S01]  /*a5f0*/  FSETP.GEU.AND P0, PT, |R6|, 1.175494350822287508e-38, PT ;  /* 0x008000000600780b */ /* 0x000fe20003f0e200 */
[----:B------:R-:W-:-:S12]  /*a600*/  ULDC UR4, c[0x0][0x600] ;  /* 0x0001800000047ab9 */ /* 0x000fd80000000800 */
[----:B------:R-:W-:-:S04]  /*a610*/  @!P0 FMUL R6, R6, 16777216 ;  /* 0x4b80000006068820 */ /* 0x000fc80000400000 */
[----:B------:R-:W2:Y:S02]  /*a620*/  MUFU.LG2 R0, R6 ;  /* 0x0000000600007308 */ /* 0x000ea40000000c00 */
[----:B--2---:R-:W-:-:S04]  /*a630*/  @!P0 FADD R0, R0, -24 ;  /* 0xc1c0000000008421 */ /* 0x004fc80000000000 */
[----:B------:R-:W-:-:S04]  /*a640*/  FMUL R0, R0, 0.69314718246459960938 ;  /* 0x3f31721800007820 */ /* 0x000fc80000400000 */
[----:B------:R-:W-:-:S07]  /*a650*/  FFMA R7, R19, UR4, R0 ;  /* 0x0000000413077c23 */ /* 0x000fce0008000000 */
.L_x_58:
[----:B------:R-:W-:Y:S05]  /*a660*/  BSYNC B0 ;  /* 0x0000000000007941 */ /* 0x000fea0003800000 */
.L_x_57:
[----:B------:R-:W2:Y:S01]  /*a670*/  S2R R0, SR_TID.X ;  /* 0x0000000000007919 */ /* 0x000ea20000002100 */
[----:B------:R-:W-:Y:S01]  /*a680*/  ULDC UR4, c[0x0][0x608] ;  /* 0x0001820000047ab9 */ /* 0x000fe20000000800 */
[----:B------:R-:W-:Y:S01]  /*a690*/  ULDC.64 UR8, c[0x0][0x208] ;  /* 0x0000820000087ab9 */ /* 0x000fe20000000a00 */
[----:B------:R-:W-:Y:S01]  /*a6a0*/  FMUL R8, R8, UR4 ;  /* 0x0000000408087c20 */ /* 0x000fe20008400000 */
[----:B------:R-:W-:Y:S01]  /*a6b0*/  BSSY B0, `(.L_x_62) ;  /* 0x000001a000007945 */ /* 0x000fe20003800000 */
[C---:B--2---:R-:W-:Y:S02]  /*a6c0*/  LOP3.LUT P0, R18, R0.reuse, 0x3, RZ, 0xc0, !PT ;  /* 0x0000000300127812 */ /* 0x044fe4000780c0ff */
[----:B------:R-:W-:-:S04]  /*a6d0*/  LOP3.LUT R16, R0, 0x7f, RZ, 0xc0, !PT ;  /* 0x0000007f00107812 */ /* 0x000fc800078ec0ff */
[----:B------:R-:W-:-:S07]  /*a6e0*/  SHF.R.U32.HI R17, RZ, 0x5, R16 ;  /* 0x00000005ff117819 */ /* 0x000fce0000011610 */
[----:B------:R-:W-:Y:S05]  /*a6f0*/  @P0 BRA `(.L_x_63) ;  /* 0x0000000000540947 */ /* 0x000fea0003800000 */
[----:B------:R-:W2:Y:S01]  /*a700*/  S2UR UR4, SR_CTAID.X ;  /* 0x00000000000479c3 */ /* 0x000ea20000002500 */
[----:B------:R-:W-:Y:S01]  /*a710*/  SHF.R.U32.HI R0, RZ, 0x2, R0 ;  /* 0x00000002ff007819 */ /* 0x000fe20000011600 */
[----:B------:R-:W-:-:S03]  /*a720*/  IMAD.SHL.U32 R3, R17, 0x10, RZ ;  /* 0x0000001011037824 */ /* 0x000fc600078e00ff */
[----:B------:R-:W-:-:S04]  /*a730*/  LOP3.LUT R0, R0, 0x7, RZ, 0xc0, !PT ;  /* 0x0000000700007812 */ /* 0x000fc800078ec0ff */
[----:B------:R-:W-:Y:S01]  /*a740*/  LOP3.LUT R0, R3, 0xfffffff0, R0, 0xe2, !PT ;  /* 0xfffffff003007812 */ /* 0x000fe200078ee200 */
[----:B--2---:R-:W-:-:S03]  /*a750*/  USHF.L.U32 UR6, UR4, 0x6, URZ ;  /* 0x0000000604067899 */ /* 0x004fc6000800063f */
[----:B------:R-:W-:Y:S02]  /*a760*/  ULDC.64 UR4, c[0x0][0x688] ;  /* 0x0001a20000047ab9 */ /* 0x000fe40000000a00 */
[----:B------:R-:W-:Y:S02]  /*a770*/  UIMAD UR4, UR36, UR4, UR6 ;  /* 0x00000004240472a4 */ /* 0x000fe4000f8e0206 */
[----:B------:R-:W-:Y:S02]  /*a780*/  VIADD R3, R0, UR6 ;  /* 0x0000000600037c36 */ /* 0x000fe40008000000 */
[----:B------:R-:W-:Y:S02]  /*a790*/  UIMAD UR4, UR37, UR5, UR4 ;  /* 0x00000005250472a4 */ /* 0x000fe4000f8e0204 */
[C---:B------:R-:W-:Y:S01]  /*a7a0*/  VIADD R4, R3.reuse, 0x8 ;  /* 0x0000000803047836 */ /* 0x040fe20000000000 */
[----:B------:R-:W-:Y:S02]  /*a7b0*/  ULDC UR5, c[0x0][0x288] ;  /* 0x0000a20000057ab9 */ /* 0x000fe40000000800 */
[----:B------:R-:W-:-:S02]  /*a7c0*/  ISETP.GE.U32.AND P0, PT, R3, UR5, PT ;  /* 0x0000000503007c0c */ /* 0x000fc4000bf06070 */
[----:B------:R-:W-:Y:S02]  /*a7d0*/  IADD3 R0, P2, R0, UR4, RZ ;  /* 0x0000000400007c10 */ /* 0x000fe4000ff5e0ff */
[----:B------:R-:W-:Y:S01]  /*a7e0*/  ISETP.GE.U32.AND P1, PT, R4, UR5, PT ;  /* 0x0000000504007c0c */ /* 0x000fe2000bf26070 */
[----:B------:R-:W-:Y:S01]  /*a7f0*/  ULDC.64 UR4, c[0x0][0x680] ;  /* 0x0001a00000047ab9 */ /* 0x000fe20000000a00 */
[----:B------:R-:W-:Y:S02]  /*a800*/  IADD3.X R3, RZ, RZ, RZ, P2, !PT ;  /* 0x000000ffff037210 */ /* 0x000fe400017fe4ff */
[----:B------:R-:W-:-:S04]  /*a810*/  LEA R4, P2, R0, UR4, 0x2 ;  /* 0x0000000400047c11 */ /* 0x000fc8000f8410ff */
[----:B------:R-:W-:-:S05]  /*a820*/  LEA.HI.X R5, R0, UR5, R3, 0x2, P2 ;  /* 0x0000000500057c11 */ /* 0x000fca00090f1403 */
[----:B------:R2:W-:Y:S04]  /*a830*/  @!P0 STG.E desc[UR8][R4.64], R9 ;  /* 0x0000000904008986 */ /* 0x0005e8000c101908 */
[----:B------:R2:W-:Y:S02]  /*a840*/  @!P1 STG.E desc[UR8][R4.64+0x20], R7 ;  /* 0x0000200704009986 */ /* 0x0005e4000c101908 */
.L_x_63:
[----:B------:R-:W-:Y:S05]  /*a850*/  BSYNC B0 ;  /* 0x0000000000007941 */ /* 0x000fea0003800000 */
.L_x_62:
[----:B------:R-:W-:Y:S01]  /*a860*/  ULDC.64 UR4, c[0x0][0x730] ;  /* 0x0001cc0000047ab9 */ /* 0x000fe20000000a00 */
[-C--:B------:R-:W-:Y:S01]  /*a870*/  FMUL R90, R90, R8.reuse ;  /* 0x000000085a5a7220 */ /* 0x080fe20000400000 */
[----:B------:R-:W-:Y:S01]  /*a880*/  ISETP.NE.U32.AND P0, PT, RZ, UR4, PT ;  /* 0x00000004ff007c0c */ /* 0x000fe2000bf05070 */
[-C--:B------:R-:W-:Y:S01]  /*a890*/  FMUL R26, R91, R8.reuse ;  /* 0x000000085b1a7220 */ /* 0x080fe20000400000 */
[-C--:B------:R-:W-:Y:S01]  /*a8a0*/  FMUL R94, R94, R8.reuse ;  /* 0x000000085e5e7220 */ /* 0x080fe20000400000 */
[----:B------:R-:W-:Y:S01]  /*a8b0*/  FMUL R28, R95, R8 ;  /* 0x000000085f1c7220 */ /* 0x000fe20000400000 */
[----:B------:R-:W-:-:S13]  /*a8c0*/  ISETP.NE.AND.EX P0, PT, RZ, UR5, PT, P0 ;  /* 0x00000005ff007c0c */ /* 0x000fda000bf05300 */
[----:B------:R-:W-:Y:S05]  /*a8d0*/  @P0 BRA `(.L_x_64) ;  /* 0x0000000000200947 */ /* 0x000fea0003800000 */
[----:B------:R-:W-:Y:S02]  /*a8e0*/  ULDC.64 UR4, c[0x0][0x728] ;  /* 0x0001ca0000047ab9 */ /* 0x000fe40000000a00 */
[----:B------:R-:W-:-:S04]  /*a8f0*/  ISETP.NE.U32.AND P0, PT, RZ, UR4, PT ;  /* 0x00000004ff007c0c */ /* 0x000fc8000bf05070 */
[----:B------:R-:W-:-:S13]  /*a900*/  ISETP.NE.AND.EX P0, PT, RZ, UR5, PT, P0 ;  /* 0x00000005ff007c0c */ /* 0x000fda000bf05300 */
[----:B------:R-:W-:Y:S05]  /*a910*/  @!P0 BRA `(.L_x_65) ;  /* 0x00000000000c8947 */ /* 0x000fea0003800000 */
[----:B--2---:R-:W2:Y:S02]  /*a920*/  LDC.64 R4, c[0x0][0x728] ;  /* 0x0001ca00ff047b82 */ /* 0x004ea40000000a00 */
[----:B--2---:R3:W5:Y:S01]  /*a930*/  LDG.E R4, desc[UR8][R4.64] ;  /* 0x0000000804047981 */ /* 0x004762000c1e1900 */
[----:B------:R-:W-:Y:S05]  /*a940*/  BRA `(.L_x_64) ;  /* 0x0000000000047947 */ /* 0x000fea0003800000 */
.L_x_65:
[----:B--2---:R-:W4:Y:S02]  /*a950*/  LDC R4, c[0x0][0x720] ;  /* 0x0001c800ff047b82 */ /* 0x004f240000000800 */
.L_x_64:
[----:B------:R-:W-:Y:S01]  /*a960*/  MOV R0, RZ ;  /* 0x000000ff00007202 */ /* 0x000fe20000000f00 */
[----:B----45:R-:W-:-:S03]  /*a970*/  IMAD.MOV.U32 R19, RZ, RZ, R4 ;  /* 0x000000ffff137224 */ /* 0x030fc600078e0004 */
[----:B------:R-:W-:-:S13]  /*a980*/  LOP3.LUT P0, RZ, R0, 0x9f, RZ, 0xc0, !PT ;  /* 0x0000009f00ff7812 */ /* 0x000fda000780c0ff */
[----:B------:R-:W-:Y:S05]  /*a990*/  @!P0 BRA `(.L_x_66) ;  /* 0x0000000000408947 */ /* 0x000fea0003800000 */
[----:B------:R-:W-:Y:S01]  /*a9a0*/  MOV R0, 0x0 ;  /* 0x0000000000007802 */ /* 0x000fe20000000f00 */
[----:B------:R-:W-:Y:S01]  /*a9b0*/  ULDC.64 UR4, c[0x4][0x68] ;  /* 0x01001a0000047ab9 */ /* 0x000fe20000000a00 */
[----:B------:R-:W-:Y:S01]  /*a9c0*/  ULDC.64 UR6, c[0x4][0x8] ;  /* 0x0100020000067ab9 */ /* 0x000fe20000000a00 */
[----:B--2---:R-:W-:Y:S01]  /*a9d0*/  IMAD.U32 R4, RZ, RZ, UR4 ;  /* 0x00000004ff047e24 */ /* 0x004fe2000f8e00ff */
[----:B------:R2:W4:Y:S01]  /*a9e0*/  LDC.64 R14, c[0x4][R0] ;  /* 0x01000000000e7b82 */ /* 0x0005220000000a00 */
[----:B---3--:R-:W-:Y:S01]  /*a9f0*/  IMAD.U32 R5, RZ, RZ, UR5 ;  /* 0x00000005ff057e24 */ /* 0x008fe2000f8e00ff */
[----:B------:R-:W-:Y:S01]  /*aa00*/  ULDC.64 UR4, c[0x4][0x70] ;  /* 0x01001c0000047ab9 */ /* 0x000fe20000000a00 */
[----:B------:R-:W-:Y:S01]  /*aa10*/  IMAD.U32 R10, RZ, RZ, UR6 ;  /* 0x00000006ff0a7e24 */ /* 0x000fe2000f8e00ff */
[----:B------:R-:W-:Y:S01]  /*aa20*/  MOV R7, UR5 ;  /* 0x0000000500077c02 */ /* 0x000fe20008000f00 */
[----:B------:R-:W-:Y:S01]  /*aa30*/  IMAD.U32 R6, RZ, RZ, UR4 ;  /* 0x00000004ff067e24 */ /* 0x000fe2000f8e00ff */
[----:B------:R-:W-:Y:S01]  /*aa40*/  MOV R13, RZ ;  /* 0x000000ff000d7202 */ /* 0x000fe20000000f00 */
[----:B------:R-:W-:-:S02]  /*aa50*/  IMAD.U32 R11, RZ, RZ, UR7 ;  /* 0x00000007ff0b7e24 */ /* 0x000fc4000f8e00ff */
[----:B------:R-:W-:Y:S02]  /*aa60*/  IMAD.MOV.U32 R8, RZ, RZ, 0x70 ;  /* 0x00000070ff087424 */ /* 0x000fe400078e00ff */
[----:B--2---:R-:W-:-:S07]  /*aa70*/  IMAD.MOV.U32 R12, RZ, RZ, 0x1 ;  /* 0x00000001ff0c7424 */ /* 0x004fce00078e00ff */
[----:B-1----:R-:W-:-:S07]  /*aa80*/  LEPC R20, `(.L_x_66) ;  /* 0x000000001014794e */ /* 0x002fce0000000000 */
[----:B----4-:R-:W-:Y:S05]  /*aa90*/  CALL.ABS.NOINC R14 ;  /* 0x000000000e007343 */ /* 0x010fea0003c00000 */
.L_x_66:
        /* <DEDUP_REMOVED lines=9> */
[----:B------:R-:W-:Y:S01]  /*ab30*/  MOV R10, UR6 ;  /* 0x00000006000a7c02 */ /* 0x000fe20008000f00 */
[----:B------:R-:W-:Y:S02]  /*ab40*/  IMAD.U32 R6, RZ, RZ, UR4 ;  /* 0x00000004ff067e24 */ /* 0x000fe4000f8e00ff */
[----:B------:R-:W-:-:S02]  /*ab50*/  IMAD.U32 R7, RZ, RZ, UR5 ;  /* 0x00000005ff077e24 */ /* 0x000fc4000f8e00ff */
[----:B------:R-:W-:Y:S02]  /*ab60*/  IMAD.U32 R11, RZ, RZ, UR7 ;  /* 0x00000007ff0b7e24 */ /* 0x000fe4000f8e00ff */
[----:B------:R-:W-:Y:S02]  /*ab70*/  IMAD.MOV.U32 R8, RZ, RZ, 0x70 ;  /* 0x00000070ff087424 */ /* 0x000fe400078e00ff */
[----:B------:R-:W-:Y:S02]  /*ab80*/  IMAD.MOV.U32 R12, RZ, RZ, 0x1 ;  /* 0x00000001ff0c7424 */ /* 0x000fe400078e00ff */
[----:B--2---:R-:W-:-:S07]  /*ab90*/  IMAD.MOV.U32 R13, RZ, RZ, RZ ;  /* 0x000000ffff0d7224 */ /* 0x004fce00078e00ff */
[----:B-1----:R-:W-:-:S07]  /*aba0*/  LEPC R20, `(.L_x_67) ;  /* 0x000000001014794e */ /* 0x002fce0000000000 */
[----:B----4-:R-:W-:Y:S05]  /*abb0*/  CALL.ABS.NOINC R14 ;  /* 0x000000000e007343 */ /* 0x010fea0003c00000 */
.L_x_67:
[----:B--23--:R-:W2:Y:S01]  /*abc0*/  S2R R5, SR_TID.X ;  /* 0x0000000000057919 */ /* 0x00cea20000002100 */
[----:B------:R-:W-:Y:S01]  /*abd0*/  ULDC.64 UR4, c[0x0][0x730] ;  /* 0x0001cc0000047ab9 */ /* 0x000fe20000000a00 */
[----:B------:R-:W-:Y:S01]  /*abe0*/  VIADD R16, R16, 0x1f ;  /* 0x0000001f10107836 */ /* 0x000fe20000000000 */
[----:B------:R-:W-:Y:S01]  /*abf0*/  ISETP.NE.U32.AND P0, PT, RZ, UR4, PT ;  /* 0x00000004ff007c0c */ /* 0x000fe2000bf05070 */
[----:B------:R-:W-:-:S03]  /*ac00*/  IMAD R17, R17, 0x10, R18 ;  /* 0x0000001011117824 */ /* 0x000fc600078e0212 */
[----:B------:R-:W-:-:S13]  /*ac10*/  ISETP.NE.AND.EX P0, PT, RZ, UR5, PT, P0 ;  /* 0x00000005ff007c0c */ /* 0x000fda000bf05300 */
[----:B------:R-:W3:Y:S01]  /*ac20*/  @P0 LDC R19, c[0x0][0x720] ;  /* 0x0001c800ff130b82 */ /* 0x000ee20000000800 */
[----:B------:R-:W-:Y:S02]  /*ac30*/  ISETP.GT.U32.AND P0, PT, R16, 0x3e, PT ;  /* 0x0000003e1000780c */ /* 0x000fe40003f04070 */
[----:B--2---:R-:W-:Y:S02]  /*ac40*/  SHF.L.U32 R0, R5, 0x4, RZ ;  /* 0x0000000405007819 */ /* 0x004fe400000006ff */
[----:B------:R-:W-:Y:S02]  /*ac50*/  SHF.R.U32.HI R4, RZ, 0x1, R5 ;  /* 0x00000001ff047819 */ /* 0x000fe40000011605 */
[C---:B------:R-:W-:Y:S02]  /*ac60*/  LOP3.LUT R3, R0.reuse, 0x40, RZ, 0xc0, !PT ;  /* 0x0000004000037812 */ /* 0x040fe400078ec0ff */
[----:B------:R-:W-:Y:S02]  /*ac70*/  LOP3.LUT R0, R0, 0x80, RZ, 0xc0, !PT ;  /* 0x0000008000007812 */ /* 0x000fe400078ec0ff */
[----:B------:R-:W-:Y:S01]  /*ac80*/  LOP3.LUT R3, R3, 0x8, R4, 0xf8, !PT ;  /* 0x0000000803037812 */ /* 0x000fe200078ef804 */
[----:B------:R-:W-:-:S02]  /*ac90*/  IMAD.SHL.U32 R4, R5, 0x2, RZ ;  /* 0x0000000205047824 */ /* 0x000fc400078e00ff */
[----:B------:R-:W-:Y:S02]  /*aca0*/  IMAD.U32 R0, R17, 0x10, R0 ;  /* 0x0000001011007824 */ /* 0x000fe400078e0000 */
[-C--:B---3--:R-:W-:Y:S01]  /*acb0*/  FMUL R5, R22, R19.reuse ;  /* 0x0000001316057220 */ /* 0x088fe20000400000 */
[-C--:B------:R-:W-:Y:S01]  /*acc0*/  FMUL R6, R90, R19.reuse ;  /* 0x000000135a067220 */ /* 0x080fe20000400000 */
[----:B------:R-:W-:Y:S01]  /*acd0*/  LOP3.LUT R3, R3, 0x8, R4, 0x78, !PT ;  /* 0x0000000803037812 */ /* 0x000fe200078e7804 */
[-C--:B------:R-:W-:Y:S01]  /*ace0*/  FMUL R4, R88, R19.reuse ;  /* 0x0000001358047220 */ /* 0x080fe20000400000 */
[-C--:B------:R-:W-:Y:S01]  /*acf0*/  FMUL R7, R26, R19.reuse ;  /* 0x000000131a077220 */ /* 0x080fe20000400000 */
[-C--:B------:R-:W-:Y:S01]  /*ad00*/  FMUL R8, R92, R19.reuse ;  /* 0x000000135c087220 */ /* 0x080fe20000400000 */
[-C--:B------:R-:W-:Y:S01]  /*ad10*/  FMUL R9, R24, R19.reuse ;  /* 0x0000001318097220 */ /* 0x080fe20000400000 */
[-C--:B------:R-:W-:Y:S01]  /*ad20*/  FMUL R10, R94, R19.reuse ;  /* 0x000000135e0a7220 */ /* 0x080fe20000400000 */
[----:B------:R-:W-:Y:S01]  /*ad30*/  FMUL R11, R28, R19 ;  /* 0x000000131c0b7220 */ /* 0x000fe20000400000 */
[----:B------:R-:W-:-:S02]  /*ad40*/  F2FP.BF16.F32.PACK_AB R4, R5, R4 ;  /* 0x000000040504723e */ /* 0x000fc400000010ff */
[----:B------:R-:W-:Y:S02]  /*ad50*/  F2FP.BF16.F32.PACK_AB R5, R7, R6 ;  /* 0x000000060705723e */ /* 0x000fe400000010ff */
[----:B------:R-:W-:Y:S02]  /*ad60*/  IADD3 R3, R3, R0, RZ ;  /* 0x0000000003037210 */ /* 0x000fe40007ffe0ff */
[----:B------:R-:W-:Y:S02]  /*ad70*/  F2FP.BF16.F32.PACK_AB R6, R9, R8 ;  /* 0x000000080906723e */ /* 0x000fe400000010ff */
[----:B------:R-:W-:Y:S01]  /*ad80*/  F2FP.BF16.F32.PACK_AB R7, R11, R10 ;  /* 0x0000000a0b07723e */ /* 0x000fe200000010ff */
[----:B------:R-:W-:Y:S06]  /*ad90*/  @P0 BRA `(.L_x_68) ;  /* 0x0000000000040947 */ /* 0x000fec0003800000 */
[----:B------:R-:W-:-:S04]  /*ada0*/  DEPBAR.LE SB0, 0x0 ;  /* 0x000080000000791a */ /* 0x000fc80000000000 */
.L_x_68:
[----:B------:R-:W-:Y:S05]  /*adb0*/  WARPSYNC.ALL ;  /* 0x0000000000007948 */ /* 0x000fea0003800000 */
[----:B------:R-:W-:Y:S01]  /*adc0*/  BAR.SYNC.DEFER_BLOCKING 0x1, 0x80 ;  /* 0x0042000000007b1d */ /* 0x000fe20000010000 */
[----:B------:R-:W-:-:S05]  /*add0*/  IMAD R3, R3, 0x2, R2 ;  /* 0x0000000203037824 */ /* 0x000fca00078e0202 */
[----:B------:R-:W-:Y:S01]  /*ade0*/  BSSY B0, `(.L_x_69) ;  /* 0x0000015000007945 */ /* 0x000fe20003800000 */
[----:B------:R2:W-:Y:S01]  /*adf0*/  STSM.16.M88.4 [R3], R4 ;  /* 0x0000000403007844 */ /* 0x0005e20000000200 */
[----:B------:R-:W-:Y:S01]  /*ae00*/  @!PT LDS RZ, [RZ] ;  /* 0x00000000fffff984 */ /* 0x000fe20000000800 */
[----:B------:R-:W-:Y:S01]  /*ae10*/  @!PT LDS RZ, [RZ] ;  /* 0x00000000fffff984 */ /* 0x000fe20000000800 */
[----:B------:R-:W-:Y:S01]  /*ae20*/  @!PT LDS RZ, [RZ] ;  /* 0x00000000fffff984 */ /* 0x000fe20000000800 */
[----:B------:R-:W-:Y:S01]  /*ae30*/  @!PT LDS RZ, [RZ] ;  /* 0x00000000fffff984 */ /* 0x000fe20000000800 */
[----:B------:R3:W-:Y:S06]  /*ae40*/  MEMBAR.ALL.CTA ;  /* 0x0000000000007992 */ /* 0x0007ec0000008000 */
[----:B---3--:R-:W3:Y:S02]  /*ae50*/  FENCE.VIEW.ASYNC.S ;  /* 0x00000000000073c6 */ /* 0x008ee40000000000 */
[----:B---3--:R-:W-:Y:S06]  /*ae60*/  BAR.SYNC.DEFER_BLOCKING 0x1, 0x80 ;  /* 0x0042000000007b1d */ /* 0x008fec0000010000 */
[----:B------:R-:W-:Y:S05]  /*ae70*/  @P0 BRA `(.L_x_70) ;  /* 0x00000000002c0947 */ /* 0x000fea0003800000 */
[----:B------:R-:W3:Y:S01]  /*ae80*/  S2UR UR10, SR_CTAID.X ;  /* 0x00000000000a79c3 */ /* 0x000ee20000002500 */
[----:B------:R-:W-:Y:S01]  /*ae90*/  ULDC.64 UR4, c[0x0][0x198] ;  /* 0x0000660000047ab9 */ /* 0x000fe20000000a00 */
[----:B------:R-:W-:Y:S01]  /*aea0*/  R2UR UR8, R2 ;  /* 0x00000000020872ca */ /* 0x000fe200000e0000 */
[----:B------:R-:W-:Y:S01]  /*aeb0*/  UIADD3 UR4, UP0, UR4, 0x670, URZ ;  /* 0x0000067004047890 */ /* 0x000fe2000ff1e03f */
[----:B------:R-:W-:Y:S01]  /*aec0*/  UMOV UR9, URZ ;  /* 0x0000003f00097c82 */ /* 0x000fe20008000000 */
[----:B------:R-:W-:Y:S02]  /*aed0*/  UMOV UR11, UR36 ;  /* 0x00000024000b7c82 */ /* 0x000fe40008000000 */
[----:B------:R-:W-:Y:S01]  /*aee0*/  UIADD3.X UR5, URZ, UR5, URZ, UP0, !UPT ;  /* 0x000000053f057290 */ /* 0x000fe200087fe43f */
[----:B------:R-:W-:Y:S01]  /*aef0*/  UMOV UR12, UR37 ;  /* 0x00000025000c7c82 */ /* 0x000fe20008000000 */
[----:B---3--:R-:W-:-:S09]  /*af00*/  USHF.L.U32 UR10, UR10, 0x6, URZ ;  /* 0x000000060a0a7899 */ /* 0x008fd2000800063f */
[----:B------:R3:W-:Y:S02]  /*af10*/  UTMASTG.4D [UR8], [UR4] ;  /* 0x00000008040073b5 */ /* 0x0007e40008018000 */
[----:B---3--:R0:W-:Y:S02]  /*af20*/  UTMACMDFLUSH ;  /* 0x00000000000079b7 */ /* 0x0081e40000000000 */
.L_x_70:
[----:B------:R-:W-:Y:S05]  /*af30*/  BSYNC B0 ;  /* 0x0000000000007941 */ /* 0x000fea0003800000 */
.L_x_69:
[----:B------:R-:W-:-:S04]  /*af40*/  DEPBAR.LE SB0, 0x0 ;  /* 0x000080000000791a */ /* 0x000fc80000000000 */
[----:B------:R-:W-:Y:S05]  /*af50*/  EXIT ;  /* 0x000000000000794d */ /* 0x000fea0003800000 */
        .weak           $__internal_0_$__cuda_sm20_rcp_rn_f32_slowpath
        .type           $__internal_0_$__cuda_sm20_rcp_rn_f32_slowpath,@function
        .size           $__internal_0_$__cuda_sm20_rcp_rn_f32_slowpath,(.L_x_76 - $__internal_0_$__cuda_sm20_rcp_rn_f32_slowpath)
$__internal_0_$__cuda_sm20_rcp_rn_f32_slowpath:
[----:B------:R-:W-:Y:S01]  /*af60*/  IMAD.SHL.U32 R0, R3, 0x2, RZ ;  /* 0x0000000203007824 */ /* 0x000fe200078e00ff */
[----:B------:R-:W-:Y:S04]  /*af70*/  BSSY B2, `(.L_x_71) ;  /* 0x0000030000027945 */ /* 0x000fe80003800000 */
[----:B------:R-:W-:-:S04]  /*af80*/  SHF.R.U32.HI R14, RZ, 0x18, R0 ;  /* 0x00000018ff0e7819 */ /* 0x000fc80000011600 */
[----:B------:R-:W-:-:S13]  /*af90*/  ISETP.NE.U32.AND P0, PT, R14, RZ, PT ;  /* 0x000000ff0e00720c */ /* 0x000fda0003f05070 */
[----:B------:R-:W-:Y:S05]  /*afa0*/  @P0 BRA `(.L_x_72) ;  /* 0x0000000000280947 */ /* 0x000fea0003800000 */
[----:B------:R-:W-:-:S05]  /*afb0*/  IMAD.SHL.U32 R0, R3, 0x2, RZ ;  /* 0x0000000203007824 */ /* 0x000fca00078e00ff */
[----:B------:R-:W-:-:S13]  /*afc0*/  ISETP.NE.AND P0, PT, R0, RZ, PT ;  /* 0x000000ff0000720c */ /* 0x000fda0003f05270 */
[----:B------:R-:W-:Y:S01]  /*afd0*/  @P0 FFMA R5, R3, 1.84467440737095516160e+19, RZ ;  /* 0x5f80000003050823 */ /* 0x000fe200000000ff */
[----:B------:R-:W-:Y:S08]  /*afe0*/  @!P0 MUFU.RCP R4, R3 ;  /* 0x0000000300048308 */ /* 0x000ff00000001000 */
[----:B------:R-:W1:Y:S02]  /*aff0*/  @P0 MUFU.RCP R0, R5 ;  /* 0x0000000500000308 */ /* 0x000e640000001000 */
[----:B-1----:R-:W-:-:S04]  /*b000*/  @P0 FFMA R10, R5, R0, -1 ;  /* 0xbf800000050a0423 */ /* 0x002fc80000000000 */
[----:B------:R-:W-:-:S04]  /*b010*/  @P0 FADD.FTZ R11, -R10, -RZ ;  /* 0x800000ff0a0b0221 */ /* 0x000fc80000010100 */
[----:B------:R-:W-:-:S04]  /*b020*/  @P0 FFMA R0, R0, R11, R0 ;  /* 0x0000000b00000223 */ /* 0x000fc80000000000 */
[----:B------:R-:W-:Y:S01]  /*b030*/  @P0 FFMA R4, R0, 1.84467440737095516160e+19, RZ ;  /* 0x5f80000000040823 */ /* 0x000fe200000000ff */
[----:B------:R-:W-:Y:S06]  /*b040*/  BRA `(.L_x_73) ;  /* 0x0000000000887947 */ /* 0x000fec0003800000 */
.L_x_72:
[----:B------:R-:W-:-:S05]  /*b050*/  VIADD R20, R14, 0xffffff03 ;  /* 0xffffff030e147836 */ /* 0x000fca0000000000 */
[----:B------:R-:W-:-:S13]  /*b060*/  ISETP.GT.U32.AND P0, PT, R20, 0x1, PT ;  /* 0x000000011400780c */ /* 0x000fda0003f04070 */
[----:B------:R-:W-:Y:S05]  /*b070*/  @P0 BRA `(.L_x_74) ;  /* 0x0000000000780947 */ /* 0x000fea0003800000 */
[----:B------:R-:W-:Y:S02]  /*b080*/  LOP3.LUT R0, R3, 0x7fffff, RZ, 0xc0, !PT ;  /* 0x007fffff03007812 */ /* 0x000fe400078ec0ff */
[----:B------:R-:W-:Y:S02]  /*b090*/  MOV R11, 0x3 ;  /* 0x00000003000b7802 */ /* 0x000fe40000000f00 */
[----:B------:R-:W-:Y:S02]  /*b0a0*/  LOP3.LUT R0, R0, 0x3f800000, RZ, 0xfc, !PT ;  /* 0x3f80000000007812 */ /* 0x000fe400078efcff */
[----:B------:R-:W-:Y:S02]  /*b0b0*/  SHF.L.U32 R11, R11, R20, RZ ;  /* 0x000000140b0b7219 */ /* 0x000fe400000006ff */
[----:B------:R-:W1:Y:S02]  /*b0c0*/  MUFU.RCP R5, R0 ;  /* 0x0000000000057308 */ /* 0x000e640000001000 */
[----:B-1----:R-:W-:-:S04]  /*b0d0*/  FFMA R4, R0, R5, -1 ;  /* 0xbf80000000047423 */ /* 0x002fc80000000005 */
[----:B------:R-:W-:-:S04]  /*b0e0*/  FADD.FTZ R4, -R4, -RZ ;  /* 0x800000ff04047221 */ /* 0x000fc80000010100 */
[CCC-:B------:R-:W-:Y:S01]  /*b0f0*/  FFMA.RM R10, R5.reuse, R4.reuse, R5.reuse ;  /* 0x00000004050a7223 */ /* 0x1c0fe20000004005 */
[----:B------:R-:W-:-:S04]  /*b100*/  FFMA.RP R5, R5, R4, R5 ;  /* 0x0000000405057223 */ /* 0x000fc80000008005 */
[C---:B------:R-:W-:Y:S02]  /*b110*/  LOP3.LUT R4, R10.reuse, 0x7fffff, RZ, 0xc0, !PT ;  /* 0x007fffff0a047812 */ /* 0x040fe400078ec0ff */
[----:B------:R-:W-:Y:S02]  /*b120*/  FSETP.NEU.FTZ.AND P0, PT, R10, R5, PT ;  /* 0x000000050a00720b */ /* 0x000fe40003f1d000 */
[----:B------:R-:W-:Y:S02]  /*b130*/  LOP3.LUT R4, R4, 0x800000, RZ, 0xfc, !PT ;  /* 0x0080000004047812 */ /* 0x000fe400078efcff */
[----:B------:R-:W-:Y:S02]  /*b140*/  SEL R5, RZ, 0xffffffff, !P0 ;  /* 0xffffffffff057807 */ /* 0x000fe40004000000 */
[----:B------:R-:W-:-:S03]  /*b150*/  LOP3.LUT R11, R11, R4, RZ, 0xc0, !PT ;  /* 0x000000040b0b7212 */ /* 0x000fc600078ec0ff */
[----:B------:R-:W-:Y:S01]  /*b160*/  IMAD.MOV R5, RZ, RZ, -R5 ;  /* 0x000000ffff057224 */ /* 0x000fe200078e0a05 */
[----:B------:R-:W-:-:S04]  /*b170*/  SHF.R.U32.HI R11, RZ, R20, R11 ;  /* 0x00000014ff0b7219 */ /* 0x000fc8000001160b */
[--C-:B------:R-:W-:Y:S01]  /*b180*/  LOP3.LUT P1, RZ, R5, R20, R4.reuse, 0xf8, !PT ;  /* 0x0000001405ff7212 */ /* 0x100fe2000782f804 */
[----:B------:R-:W-:Y:S01]  /*b190*/  VIADD R5, R14, 0xffffff04 ;  /* 0xffffff040e057836 */ /* 0x000fe20000000000 */
[C---:B------:R-:W-:Y:S02]  /*b1a0*/  LOP3.LUT P0, RZ, R11.reuse, 0x1, RZ, 0xc0, !PT ;  /* 0x000000010bff7812 */ /* 0x040fe4000780c0ff */
[----:B------:R-:W-:Y:S02]  /*b1b0*/  LOP3.LUT P2, RZ, R11, 0x2, RZ, 0xc0, !PT ;  /* 0x000000020bff7812 */ /* 0x000fe4000784c0ff */
[----:B------:R-:W-:Y:S02]  /*b1c0*/  SHF.R.U32.HI R4, RZ, R5, R4 ;  /* 0x00000005ff047219 */ /* 0x000fe40000011604 */
[----:B------:R-:W-:Y:S02]  /*b1d0*/  PLOP3.LUT P0, PT, P0, P1, P2, 0xe0, 0x0 ;  /* 0x000000000000781c */ /* 0x000fe40000703c20 */
[----:B------:R-:W-:-:S02]  /*b1e0*/  LOP3.LUT P1, RZ, R3, 0x7fffff, RZ, 0xc0, !PT ;  /* 0x007fffff03ff7812 */ /* 0x000fc4000782c0ff */
[----:B------:R-:W-:-:S05]  /*b1f0*/  SEL R0, RZ, 0x1, !P0 ;  /* 0x00000001ff007807 */ /* 0x000fca0004000000 */
[----:B------:R-:W-:-:S05]  /*b200*/  IMAD.MOV R0, RZ, RZ, -R0 ;  /* 0x000000ffff007224 */ /* 0x000fca00078e0a00 */
[----:B------:R-:W-:-:S13]  /*b210*/  ISETP.GE.AND P0, PT, R0, RZ, PT ;  /* 0x000000ff0000720c */ /* 0x000fda0003f06270 */
[----:B------:R-:W-:-:S05]  /*b220*/  @!P0 VIADD R4, R4, 0x1 ;  /* 0x0000000104048836 */ /* 0x000fca0000000000 */
[----:B------:R-:W-:-:S04]  /*b230*/  @!P1 SHF.L.U32 R4, R4, 0x1, RZ ;  /* 0x0000000104049819 */ /* 0x000fc800000006ff */
[----:B------:R-:W-:Y:S01]  /*b240*/  LOP3.LUT R4, R4, 0x80000000, R3, 0xf8, !PT ;  /* 0x8000000004047812 */ /* 0x000fe200078ef803 */
[----:B------:R-:W-:Y:S06]  /*b250*/  BRA `(.L_x_73) ;  /* 0x0000000000047947 */ /* 0x000fec0003800000 */
.L_x_74:
[----:B------:R1:W2:Y:S02]  /*b260*/  MUFU.RCP R4, R3 ;  /* 0x0000000300047308 */ /* 0x0002a40000001000 */
.L_x_73:
[----:B------:R-:W-:Y:S05]  /*b270*/  BSYNC B2 ;  /* 0x0000000000027941 */ /* 0x000fea0003800000 */
.L_x_71:
[----:B--2---:R-:W-:Y:S02]  /*b280*/  IMAD.MOV.U32 R0, RZ, RZ, R4 ;  /* 0x000000ffff007224 */ /* 0x004fe400078e0004 */
[----:B------:R-:W-:Y:S02]  /*b290*/  IMAD.MOV.U32 R4, RZ, RZ, R12 ;  /* 0x000000ffff047224 */ /* 0x000fe400078e000c */
[----:B------:R-:W-:-:S04]  /*b2a0*/  IMAD.MOV.U32 R5, RZ, RZ, 0x0 ;  /* 0x00000000ff057424 */ /* 0x000fc800078e00ff */
[----:B-1----:R-:W-:Y:S05]  /*b2b0*/  RET.REL.NODEC R4 `(_ZN7cutlass13device_kernelINS_4fmha6kernel13FmhaKernelTmaINS1_10collective15FmhaMainloopTmaINS_10bfloat16_tEfN4cute5tupleIJNS7_1CILi64EEENS9_ILi128EEENS9_ILi16EEEEEENS4_12CausalFusionEJEEENS4_15FmhaFwdEpilogueIS6_fNS8_IJSA_SC_SB_EEEEEJEEEEEvNT_6ParamsE) ;  /* 0xffffff4c04507950 */ /* 0x002fea0003c3ffff */
.L_x_75:
[----:B------:R-:W-:-:S00]  /*b2c0*/  BRA `(.L_x_75) ;  /* 0xfffffffc00fc7947 */ /* 0x000fc0000383ffff */
[----:B------:R-:W-:-:S00]  /*b2d0*/  NOP ;  /* 0x0000000000007918 */ /* 0x000fc00000000000 */
        /* <DEDUP_REMOVED lines=10> */
.L_x_76:


//--------------------- .nv.global.init           --------------------------
	.section	.nv.global.init,"aw",@progbits
.nv.global.init:
	.type		$str$23,@object
	.size		$str$23,($str$24 - $str$23)
$str$23:
        /*0000*/ 	.byte	0x28, 0x61, 0x64, 0x64, 0x72, 0x65, 0x73, 0x73, 0x20, 0x26, 0x20, 0x6d, 0x61, 0x73, 0x6b, 0x29
        /*0010*/ 	.byte	0x20, 0x3d, 0x3d, 0x20, 0x30, 0x00
	.type		$str$24,@object
	.size		$str$24,(__unnamed_1 - $str$24)
$str$24:
        /*0016*/ 	.byte	0x2f, 0x74, 0x6d, 0x70, 0x2f, 0x63, 0x75, 0x74, 0x6c, 0x61, 0x73, 0x73, 0x5f, 0x73, 0x77, 0x65
        /*0026*/ 	.byte	0x65, 0x70, 0x5f, 0x73, 0x72, 0x63, 0x2f, 0x69, 0x6e, 0x63, 0x6c, 0x75, 0x64, 0x65, 0x2f, 0x63
        /*0036*/ 	.byte	0x75, 0x74, 0x65, 0x2f, 0x70, 0x6f, 0x69, 0x6e, 0x74, 0x65, 0x72, 0x5f, 0x66, 0x6c, 0x61, 0x67
        /*0046*/ 	.byte	0x67, 0x65, 0x64, 0x2e, 0x68, 0x70, 0x70, 0x00
	.type		__unnamed_1,@object
	.size		__unnamed_1,(.L_0 - __unnamed_1)
__unnamed_1:
        /*004e*/ 	.byte	0x61, 0x75, 0x74, 0x6f, 0x20, 0x63, 0x75, 0x74, 0x65, 0x3a, 0x3a, 0x61, 0x73, 0x5f, 0x70, 0x6f
        /* <DEDUP_REMOVED lines=27> */
        /*020e*/ 	.byte	0x30, 0x3e, 0x3e, 0x3e, 0x3e, 0x3e, 0x5d, 0x00
.L_0:


//--------------------- .nv.shared._ZN7cutlass13device_kernelINS_4fmha6kernel13FmhaKernelTmaINS1_10collective15FmhaMainloopTmaINS_10bfloat16_tEfN4cute5tupleIJNS7_1CILi64EEENS9_ILi128EEENS9_ILi16EEEEEENS4_12CausalFusionEJEEENS4_15FmhaFwdEpilogueIS6_fNS8_IJSA_SC_SB_EEEEEJEEEEEvNT_6ParamsE --------------------------
	.section	.nv.shared._ZN7cutlass13device_kernelINS_4fmha6kernel13FmhaKernelTmaINS1_10collective15FmhaMainloopTmaINS_10bfloat16_tEfN4cute5tupleIJNS7_1CILi64EEENS9_ILi128EEENS9_ILi16EEEEEENS4_12CausalFusionEJEEENS4_15FmhaFwdEpilogueIS6_fNS8_IJSA_SC_SB_EEEEEJEEEEEvNT_6ParamsE,"aw",@nobits
	.sectionflags	@""
	.align	16
	.zero		1024


//--------------------- .nv.shared.reserved.0     --------------------------
	.section	.nv.shared.reserved.0,"aw",@nobits
	.weak		__nv_reservedSMEM_offset_0_alias
	.size		__nv_reservedSMEM_offset_0_alias, 0, 0
	.other		__nv_reservedSMEM_offset_0_alias,@"STO_CUDA_RESERVED_SHARED STV_DEFAULT"
__nv_reservedSMEM_offset_0_alias:
	.zero		0


//--------------------- .nv.global                --------------------------
	.section	.nv.global,"aw",@nobits
.nv.global:
	.type		_ZN39_INTERNAL_c0b67ee5_4_k_cu_366ddfe6_29154cute1_E,@object
	.size		_ZN39_INTERNAL_c0b67ee5_4_k_cu_366ddfe6_29154cute1_E,(_ZN39_INTERNAL_c0b67ee5_4_k_cu_366ddfe6_29154cuda3std3__45__cpo6cbeginE - _ZN39_INTERNAL_c0b67ee5_4_k_cu_366ddfe6_29154cute1_E)
_ZN39_INTERNAL_c0b67ee5_4_k_cu_366ddfe6_29154cute1_E:
	.zero		1
	.type		_ZN39_INTERNAL_c0b67ee5_4_k_cu_366ddfe6_29154cuda3std3__45__cpo6cbeginE,@object
	.size		_ZN39_INTERNAL_c0b67ee5_4_k_cu_366ddfe6_29154cuda3std3__45__cpo6cbeginE,(_ZN39_INTERNAL_c0b67ee5_4_k_cu_366ddfe6_29154cuda3std3__48in_placeE - _ZN39_INTERNAL_c0b67ee5_4_k_cu_366ddfe6_29154cuda3std3__45__cpo6cbeginE)
_ZN39_INTERNAL_c0b67ee5_4_k_cu_366ddfe6_29154cuda3std3__45__cpo6cbeginE:
	.zero		1
	.type		_ZN39_INTERNAL_c0b67ee5_4_k_cu_366ddfe6_29154cuda3std3__48in_placeE,@object
	.size		_ZN39_INTERNAL_c0b67ee5_4_k_cu_366ddfe6_29154cuda3std3__48in_placeE,(_ZN39_INTERNAL_c0b67ee5_4_k_cu_366ddfe6_29154cuda3std6ranges3__45__cpo9iter_moveE - _ZN39_INTERNAL_c0b67ee5_4_k_cu_366ddfe6_29154cuda3std3__48in_placeE)
_ZN39_INTERNAL_c0b67ee5_4_k_cu_366ddfe6_29154cuda3std3__48in_placeE:
	.zero		1
	.type		_ZN39_INTERNAL_c0b67ee5_4_k_cu_366ddfe6_29154cuda3std6ranges3__45__cpo9iter_moveE,@object
	.size		_ZN39_INTERNAL_c0b67ee5_4_k_cu_366ddfe6_29154cuda3std6ranges3__45__cpo9iter_moveE,(_ZN39_INTERNAL_c0b67ee5_4_k_cu_366ddfe6_29154cuda3std3__45__cpo5beginE - _ZN39_INTERNAL_c0b67ee5_4_k_cu_366ddfe6_29154cuda3std6ranges3__45__cpo9iter_moveE)
_ZN39_INTERNAL_c0b67ee5_4_k_cu_366ddfe6_29154cuda3std6ranges3__45__cpo9iter_moveE:
	.zero		1
	.type		_ZN39_INTERNAL_c0b67ee5_4_k_cu_366ddfe6_29154cuda3std3__45__cpo5beginE,@object
	.size		_ZN39_INTERNAL_c0b67ee5_4_k_cu_366ddfe6_29154cuda3std3__45__cpo5beginE,(_ZN39_INTERNAL_c0b67ee5_4_k_cu_366ddfe6_29154cuda3std3__441_GLOBAL__N__c0b67ee5_4_k_cu_366ddfe6_29156ignoreE - _ZN39_INTERNAL_c0b67ee5_4_k_cu_366ddfe6_29154cuda3std3__45__cpo5beginE)
_ZN39_INTERNAL_c0b67ee5_4_k_cu_366ddfe6_29154cuda3std3__45__cpo5beginE:
	.zero		1
	.type		_ZN39_INTERNAL_c0b67ee5_4_k_cu_366ddfe6_29154cuda3std3__441_GLOBAL__N__c0b67ee5_4_k_cu_366ddfe6_29156ignoreE,@object
	.size		_ZN39_INTERNAL_c0b67ee5_4_k_cu_366ddfe6_29154cuda3std3__441_GLOBAL__N__c0b67ee5_4_k_cu_366ddfe6_29156ignoreE,(_ZN39_INTERNAL_c0b67ee5_4_k_cu_366ddfe6_29154cute7productE - _ZN39_INTERNAL_c0b67ee5_4_k_cu_366ddfe6_29154cuda3std3__441_GLOBAL__N__c0b67ee5_4_k_cu_366ddfe6_29156ignoreE)
_ZN39_INTERNAL_c0b67ee5_4_k_cu_366ddfe6_29154cuda3std3__441_GLOBAL__N__c0b67ee5_4_k_cu_366ddfe6_29156ignoreE:
	.zero		1
	.type		_ZN39_INTERNAL_c0b67ee5_4_k_cu_366ddfe6_29154cute7productE,@object
	.size		_ZN39_INTERNAL_c0b67ee5_4_k_cu_366ddfe6_29154cute7productE,(_ZN39_INTERNAL_c0b67ee5_4_k_cu_366ddfe6_29154cuda3std3__45__cpo3endE - _ZN39_INTERNAL_c0b67ee5_4_k_cu_366ddfe6_29154cute7productE)
_ZN39_INTERNAL_c0b67ee5_4_k_cu_366ddfe6_29154cute7productE:
	.zero		1
	.type		_ZN39_INTERNAL_c0b67ee5_4_k_cu_366ddfe6_29154cuda3std3__45__cpo3endE,@object
	.size		_ZN39_INTERNAL_c0b67ee5_4_k_cu_366ddfe6_29154cuda3std3__45__cpo3endE,(_ZN39_INTERNAL_c0b67ee5_4_k_cu_366ddfe6_29154cuda3std3__419piecewise_constructE - _ZN39_INTERNAL_c0b67ee5_4_k_cu_366ddfe6_29154cuda3std3__45__cpo3endE)
_ZN39_INTERNAL_c0b67ee5_4_k_cu_366ddfe6_29154cuda3std3__45__cpo3endE:
	.zero		1
	.type		_ZN39_INTERNAL_c0b67ee5_4_k_cu_366ddfe6_29154cuda3std3__419piecewise_constructE,@object
	.size		_ZN39_INTERNAL_c0b67ee5_4_k_cu_366ddfe6_29154cuda3std3__419piecewise_constructE,(_ZN39_INTERNAL_c0b67ee5_4_k_cu_366ddfe6_29154cuda3std3__45__cpo4cendE - _ZN39_INTERNAL_c0b67ee5_4_k_cu_366ddfe6_29154cuda3std3__419piecewise_constructE)
_ZN39_INTERNAL_c0b67ee5_4_k_cu_366ddfe6_29154cuda3std3__419piecewise_constructE:
	.zero		1
	.type		_ZN39_INTERNAL_c0b67ee5_4_k_cu_366ddfe6_29154cuda3std3__45__cpo4cendE,@object
	.size		_ZN39_INTERNAL_c0b67ee5_4_k_cu_366ddfe6_29154cuda3std3__45__cpo4cendE,(_ZN39_INTERNAL_c0b67ee5_4_k_cu_366ddfe6_29154cuda3std6ranges3__45__cpo4swapE - _ZN39_INTERNAL_c0b67ee5_4_k_cu_366ddfe6_29154cuda3std3__45__cpo4cendE)
_ZN39_INTERNAL_c0b67ee5_4_k_cu_366ddfe6_29154cuda3std3__45__cpo4cendE:
	.zero		1
	.type		_ZN39_INTERNAL_c0b67ee5_4_k_cu_366ddfe6_29154cuda3std6ranges3__45__cpo4swapE,@object
	.size		_ZN39_INTERNAL_c0b67ee5_4_k_cu_366ddfe6_29154cuda3std6ranges3__45__cpo4swapE,(.L_8 - _ZN39_INTERNAL_c0b67ee5_4_k_cu_366ddfe6_29154cuda3std6ranges3__45__cpo4swapE)
_ZN39_INTERNAL_c0b67ee5_4_k_cu_366ddfe6_29154cuda3std6ranges3__45__cpo4swapE:
	.zero		1
.L_8:


//--------------------- .nv.constant0._ZN7cutlass13device_kernelINS_4fmha6kernel13FmhaKernelTmaINS1_10collective15FmhaMainloopTmaINS_10bfloat16_tEfN4cute5tupleIJNS7_1CILi64EEENS9_ILi128EEENS9_ILi16EEEEEENS4_12CausalFusionEJEEENS4_15FmhaFwdEpilogueIS6_fNS8_IJSA_SC_SB_EEEEEJEEEEEvNT_6ParamsE --------------------------
	.section	.nv.constant0._ZN7cutlass13device_kernelINS_4fmha6kernel13FmhaKernelTmaINS1_10collective15FmhaMainloopTmaINS_10bfloat16_tEfN4cute5tupleIJNS7_1CILi64EEENS9_ILi128EEENS9_ILi16EEEEEENS4_12CausalFusionEJEEENS4_15FmhaFwdEpilogueIS6_fNS8_IJSA_SC_SB_EEEEEJEEEEEvNT_6ParamsE,"a",@progbits
	.sectionflags	@""
	.align	4
.nv.constant0._ZN7cutlass13device_kernelINS_4fmha6kernel13FmhaKernelTmaINS1_10collective15FmhaMainloopTmaINS_10bfloat16_tEfN4cute5tupleIJNS7_1CILi64EEENS9_ILi128EEENS9_ILi16EEEEEENS4_12CausalFusionEJEEENS4_15FmhaFwdEpilogueIS6_fNS8_IJSA_SC_SB_EEEEEJEEEEEvNT_6ParamsE:
	.zero		2688


//--------------------- SYMBOLS --------------------------

	.type		.nv.reservedSmem.offset0,@object
	.size		.nv.reservedSmem.offset0,0x4
	.type		__assertfail,@function
